def attn_fwd(
    Q,
    K,
    V,
    Out,
    Lse,
    sm_scale,
    stride_qz,
    stride_qh,
    stride_qm,
    stride_qk,
    stride_kz,
    stride_kh,
    stride_kn,
    stride_kk,
    stride_vz,
    stride_vh,
    stride_vn,
    stride_vk,
    stride_oz,
    stride_oh,
    stride_om,
    stride_ok,
    seqlen_q,
    seqlen_k,
    BLOCK_M: tl.constexpr,
    BLOCK_N: tl.constexpr,
    HEAD_DIM: tl.constexpr,
    CAUSAL: tl.constexpr,
):
    start_m = tl.program_id(0)
    off_hz = tl.program_id(1)
    q_off = off_hz * stride_qh
    k_off = off_hz * stride_kh
    v_off = off_hz * stride_vh
    offs_m = start_m * BLOCK_M + tl.arange(0, BLOCK_M)
    offs_d = tl.arange(0, HEAD_DIM)
    offs_n = tl.arange(0, BLOCK_N)
    q_ptrs = Q + q_off + offs_m[:, None] * stride_qm + offs_d[None, :] * stride_qk
    k_ptrs = K + k_off + offs_d[:, None] * stride_kk + offs_n[None, :] * stride_kn
    v_ptrs = V + v_off + offs_n[:, None] * stride_vn + offs_d[None, :] * stride_vk
    m_i = tl.full([BLOCK_M], float("-inf"), dtype=tl.float32)
    l_i = tl.zeros([BLOCK_M], dtype=tl.float32) + 1.0
    acc = tl.zeros([BLOCK_M, HEAD_DIM], dtype=tl.float32)
    q = tl.load(q_ptrs)
    acc, l_i, m_i = _attn_fwd_inner(
        acc,
        l_i,
        m_i,
        q,
        k_ptrs,
        v_ptrs,
        sm_scale,
        stride_kn,
        stride_vn,
        start_m,
        seqlen_k,
        BLOCK_M,
        BLOCK_N,
        HEAD_DIM,
        CAUSAL,
    )
    acc = acc / l_i[:, None]
    lse = m_i + tl.math.log2(l_i) / 1.4426950408889634
    o_ptrs = (
        Out
        + off_hz * stride_oh
        + offs_m[:, None] * stride_om
        + offs_d[None, :] * stride_ok
    )
    tl.store(o_ptrs, acc.to(Out.dtype.element_ty))
    tl.store(Lse + off_hz * seqlen_q + offs_m, lse)

# config = {"BLOCK_M": 128, "BLOCK_N": 16, "HEAD_DIM": 16, "arch": "sm_90", "causal": false, "dtype": "fp16", "num_stages": 2, "num_warps": 4}
# arch = sm_90


// ===== COMPILED SASS (sm_90a) =====

	.target	sm_90a

	.elftype	@"ET_EXEC"


//--------------------- .note.nv.tkinfo           --------------------------
	.section	.note.nv.tkinfo,"",@"SHT_NOTE"
	.sectionflags	@"SHF_NOTE_NV_TKINFO"
	.tkinfo
        /*0018*/ 	.word	0x00000002
        /*0030*/ 	.string	""
        /*0030*/ 	.string	"ptxas"
        /*0030*/ 	.string	"Cuda compilation tools, release 13.0, V13.0.88"
        /*0030*/ 	.string	"Build cuda_13.0.r13.0/compiler.36424714_0"
        /*0030*/ 	.string	"-v  -suppress-debug-info  -lineinfo  -arch sm_90a "



//--------------------- .note.nv.cuinfo           --------------------------
	.section	.note.nv.cuinfo,"",@"SHT_NOTE"
	.sectionflags	@"SHF_NOTE_NV_CUINFO"
        /*0018*/ 	.short	0x0002
        /*001a*/ 	.short	0x005a
        /*001c*/ 	.short	0x0082
	.zero		2


//--------------------- .nv.info                  --------------------------
	.section	.nv.info,"",@"SHT_CUDA_INFO"
	.align	4


	//----- nvinfo : EIATTR_REGCOUNT
	.align		4
        /*0000*/ 	.byte	0x04, 0x2f
        /*0002*/ 	.short	(.L_2 - .L_1)
	.align		4
.L_1:
        /*0004*/ 	.word	index@(attn_fwd)
        /*0008*/ 	.word	0x00000040


	//----- nvinfo : EIATTR_FRAME_SIZE
	.align		4
.L_2:
        /*000c*/ 	.byte	0x04, 0x11
        /*000e*/ 	.short	(.L_4 - .L_3)
	.align		4
.L_3:
        /*0010*/ 	.word	index@(attn_fwd)
        /*0014*/ 	.word	0x00000000


	//----- nvinfo : EIATTR_MIN_STACK_SIZE
	.align		4
.L_4:
        /*0018*/ 	.byte	0x04, 0x12
        /*001a*/ 	.short	(.L_6 - .L_5)
	.align		4
.L_5:
        /*001c*/ 	.word	index@(attn_fwd)
        /*0020*/ 	.word	0x00000000
.L_6:


//--------------------- .nv.compat                --------------------------
	.section	.nv.compat,"",@"SHT_CUDA_COMPAT_INFO"
	.align	4
        /*0000*/ 	.byte	0x02, 0x09, 0x01, 0x00, 0x02, 0x02, 0x04, 0x00, 0x02, 0x05, 0x05, 0x00, 0x03, 0x07, 0x01, 0x01
        /*0010*/ 	.byte	0x02, 0x03, 0x00, 0x00, 0x02, 0x06, 0x01, 0x00, 0x04, 0x0b, 0x08, 0x00, 0x00, 0x00, 0x00, 0x00
        /*0020*/ 	.byte	0x00, 0x00, 0x00, 0x00


//--------------------- .nv.info.attn_fwd         --------------------------
	.section	.nv.info.attn_fwd,"",@"SHT_CUDA_INFO"
	.sectionflags	@""
	.align	4


	//----- nvinfo : EIATTR_CUDA_API_VERSION
	.align		4
        /*0000*/ 	.byte	0x04, 0x37
        /*0002*/ 	.short	(.L_8 - .L_7)
.L_7:
        /*0004*/ 	.word	0x00000082


	//----- nvinfo : EIATTR_KPARAM_INFO
	.align		4
.L_8:
        /*0008*/ 	.byte	0x04, 0x17
        /*000a*/ 	.short	(.L_10 - .L_9)
.L_9:
        /*000c*/ 	.word	0x00000000
        /*0010*/ 	.short	0x0019
        /*0012*/ 	.short	0x0080
        /*0014*/ 	.byte	0x00, 0xf4, 0x21, 0x00


	//----- nvinfo : EIATTR_KPARAM_INFO
	.align		4
.L_10:
        /*0018*/ 	.byte	0x04, 0x17
        /*001a*/ 	.short	(.L_12 - .L_11)
.L_11:
        /*001c*/ 	.word	0x00000000
        /*0020*/ 	.short	0x0018
        /*0022*/ 	.short	0x0078
        /*0024*/ 	.byte	0x00, 0xf4, 0x21, 0x00


	//----- nvinfo : EIATTR_KPARAM_INFO
	.align		4
.L_12:
        /*0028*/ 	.byte	0x04, 0x17
        /*002a*/ 	.short	(.L_14 - .L_13)
.L_13:
        /*002c*/ 	.word	0x00000000
        /*0030*/ 	.short	0x0017
        /*0032*/ 	.short	0x0070
        /*0034*/ 	.byte	0x00, 0xf0, 0x11, 0x00


	//----- nvinfo : EIATTR_KPARAM_INFO
	.align		4
.L_14:
        /*0038*/ 	.byte	0x04, 0x17
        /*003a*/ 	.short	(.L_16 - .L_15)
.L_15:
        /*003c*/ 	.word	0x00000000
        /*0040*/ 	.short	0x0016
        /*0042*/ 	.short	0x006c
        /*0044*/ 	.byte	0x00, 0xf0, 0x11, 0x00


	//----- nvinfo : EIATTR_KPARAM_INFO
	.align		4
.L_16:
        /*0048*/ 	.byte	0x04, 0x17
        /*004a*/ 	.short	(.L_18 - .L_17)
.L_17:
        /*004c*/ 	.word	0x00000000
        /*0050*/ 	.short	0x0015
        /*0052*/ 	.short	0x0068
        /*0054*/ 	.byte	0x00, 0xf0, 0x11, 0x00


	//----- nvinfo : EIATTR_KPARAM_INFO
	.align		4
.L_18:
        /*0058*/ 	.byte	0x04, 0x17
        /*005a*/ 	.short	(.L_20 - .L_19)
.L_19:
        /*005c*/ 	.word	0x00000000
        /*0060*/ 	.short	0x0014
        /*0062*/ 	.short	0x0064
        /*0064*/ 	.byte	0x00, 0xf0, 0x11, 0x00


	//----- nvinfo : EIATTR_KPARAM_INFO
	.align		4
.L_20:
        /*0068*/ 	.byte	0x04, 0x17
        /*006a*/ 	.short	(.L_22 - .L_21)
.L_21:
        /*006c*/ 	.word	0x00000000
        /*0070*/ 	.short	0x0013
        /*0072*/ 	.short	0x0060
        /*0074*/ 	.byte	0x00, 0xf0, 0x11, 0x00


	//----- nvinfo : EIATTR_KPARAM_INFO
	.align		4
.L_22:
        /*0078*/ 	.byte	0x04, 0x17
        /*007a*/ 	.short	(.L_24 - .L_23)
.L_23:
        /*007c*/ 	.word	0x00000000
        /*0080*/ 	.short	0x0012
        /*0082*/ 	.short	0x005c
        /*0084*/ 	.byte	0x00, 0xf0, 0x11, 0x00


	//----- nvinfo : EIATTR_KPARAM_INFO
	.align		4
.L_24:
        /*0088*/ 	.byte	0x04, 0x17
        /*008a*/ 	.short	(.L_26 - .L_25)
.L_25:
        /*008c*/ 	.word	0x00000000
        /*0090*/ 	.short	0x0011
        /*0092*/ 	.short	0x0058
        /*0094*/ 	.byte	0x00, 0xf0, 0x11, 0x00


	//----- nvinfo : EIATTR_KPARAM_INFO
	.align		4
.L_26:
        /*0098*/ 	.byte	0x04, 0x17
        /*009a*/ 	.short	(.L_28 - .L_27)
.L_27:
        /*009c*/ 	.word	0x00000000
        /*00a0*/ 	.short	0x0010
        /*00a2*/ 	.short	0x0054
        /*00a4*/ 	.byte	0x00, 0xf0, 0x11, 0x00


	//----- nvinfo : EIATTR_KPARAM_INFO
	.align		4
.L_28:
        /*00a8*/ 	.byte	0x04, 0x17
        /*00aa*/ 	.short	(.L_30 - .L_29)
.L_29:
        /*00ac*/ 	.word	0x00000000
        /*00b0*/ 	.short	0x000f
        /*00b2*/ 	.short	0x0050
        /*00b4*/ 	.byte	0x00, 0xf0, 0x11, 0x00


	//----- nvinfo : EIATTR_KPARAM_INFO
	.align		4
.L_30:
        /*00b8*/ 	.byte	0x04, 0x17
        /*00ba*/ 	.short	(.L_32 - .L_31)
.L_31:
        /*00bc*/ 	.word	0x00000000
        /*00c0*/ 	.short	0x000e
        /*00c2*/ 	.short	0x004c
        /*00c4*/ 	.byte	0x00, 0xf0, 0x11, 0x00


	//----- nvinfo : EIATTR_KPARAM_INFO
	.align		4
.L_32:
        /*00c8*/ 	.byte	0x04, 0x17
        /*00ca*/ 	.short	(.L_34 - .L_33)
.L_33:
        /*00cc*/ 	.word	0x00000000
        /*00d0*/ 	.short	0x000d
        /*00d2*/ 	.short	0x0048
        /*00d4*/ 	.byte	0x00, 0xf0, 0x11, 0x00


	//----- nvinfo : EIATTR_KPARAM_INFO
	.align		4
.L_34:
        /*00d8*/ 	.byte	0x04, 0x17
        /*00da*/ 	.short	(.L_36 - .L_35)
.L_35:
        /*00dc*/ 	.word	0x00000000
        /*00e0*/ 	.short	0x000c
        /*00e2*/ 	.short	0x0044
        /*00e4*/ 	.byte	0x00, 0xf0, 0x11, 0x00


	//----- nvinfo : EIATTR_KPARAM_INFO
	.align		4
.L_36:
        /*00e8*/ 	.byte	0x04, 0x17
        /*00ea*/ 	.short	(.L_38 - .L_37)
.L_37:
        /*00ec*/ 	.word	0x00000000
        /*00f0*/ 	.short	0x000b
        /*00f2*/ 	.short	0x0040
        /*00f4*/ 	.byte	0x00, 0xf0, 0x11, 0x00


	//----- nvinfo : EIATTR_KPARAM_INFO
	.align		4
.L_38:
        /*00f8*/ 	.byte	0x04, 0x17
        /*00fa*/ 	.short	(.L_40 - .L_39)
.L_39:
        /*00fc*/ 	.word	0x00000000
        /*0100*/ 	.short	0x000a
        /*0102*/ 	.short	0x003c
        /*0104*/ 	.byte	0x00, 0xf0, 0x11, 0x00


	//----- nvinfo : EIATTR_KPARAM_INFO
	.align		4
.L_40:
        /*0108*/ 	.byte	0x04, 0x17
        /*010a*/ 	.short	(.L_42 - .L_41)
.L_41:
        /*010c*/ 	.word	0x00000000
        /*0110*/ 	.short	0x0009
        /*0112*/ 	.short	0x0038
        /*0114*/ 	.byte	0x00, 0xf0, 0x11, 0x00


	//----- nvinfo : EIATTR_KPARAM_INFO
	.align		4
.L_42:
        /*0118*/ 	.byte	0x04, 0x17
        /*011a*/ 	.short	(.L_44 - .L_43)
.L_43:
        /*011c*/ 	.word	0x00000000
        /*0120*/ 	.short	0x0008
        /*0122*/ 	.short	0x0034
        /*0124*/ 	.byte	0x00, 0xf0, 0x11, 0x00


	//----- nvinfo : EIATTR_KPARAM_INFO
	.align		4
.L_44:
        /*0128*/ 	.byte	0x04, 0x17
        /*012a*/ 	.short	(.L_46 - .L_45)
.L_45:
        /*012c*/ 	.word	0x00000000
        /*0130*/ 	.short	0x0007
        /*0132*/ 	.short	0x0030
        /*0134*/ 	.byte	0x00, 0xf0, 0x11, 0x00


	//----- nvinfo : EIATTR_KPARAM_INFO
	.align		4
.L_46:
        /*0138*/ 	.byte	0x04, 0x17
        /*013a*/ 	.short	(.L_48 - .L_47)
.L_47:
        /*013c*/ 	.word	0x00000000
        /*0140*/ 	.short	0x0006
        /*0142*/ 	.short	0x002c
        /*0144*/ 	.byte	0x00, 0xf0, 0x11, 0x00


	//----- nvinfo : EIATTR_KPARAM_INFO
	.align		4
.L_48:
        /*0148*/ 	.byte	0x04, 0x17
        /*014a*/ 	.short	(.L_50 - .L_49)
.L_49:
        /*014c*/ 	.word	0x00000000
        /*0150*/ 	.short	0x0005
        /*0152*/ 	.short	0x0028
        /*0154*/ 	.byte	0x00, 0xf0, 0x11, 0x00


	//----- nvinfo : EIATTR_KPARAM_INFO
	.align		4
.L_50:
        /*0158*/ 	.byte	0x04, 0x17
        /*015a*/ 	.short	(.L_52 - .L_51)
.L_51:
        /*015c*/ 	.word	0x00000000
        /*0160*/ 	.short	0x0004
        /*0162*/ 	.short	0x0020
        /*0164*/ 	.byte	0x00, 0xf4, 0x21, 0x00


	//----- nvinfo : EIATTR_KPARAM_INFO
	.align		4
.L_52:
        /*0168*/ 	.byte	0x04, 0x17
        /*016a*/ 	.short	(.L_54 - .L_53)
.L_53:
        /*016c*/ 	.word	0x00000000
        /*0170*/ 	.short	0x0003
        /*0172*/ 	.short	0x0018
        /*0174*/ 	.byte	0x00, 0xf4, 0x21, 0x00


	//----- nvinfo : EIATTR_KPARAM_INFO
	.align		4
.L_54:
        /*0178*/ 	.byte	0x04, 0x17
        /*017a*/ 	.short	(.L_56 - .L_55)
.L_55:
        /*017c*/ 	.word	0x00000000
        /*0180*/ 	.short	0x0002
        /*0182*/ 	.short	0x0010
        /*0184*/ 	.byte	0x00, 0xf4, 0x21, 0x00


	//----- nvinfo : EIATTR_KPARAM_INFO
	.align		4
.L_56:
        /*0188*/ 	.byte	0x04, 0x17
        /*018a*/ 	.short	(.L_58 - .L_57)
.L_57:
        /*018c*/ 	.word	0x00000000
        /*0190*/ 	.short	0x0001
        /*0192*/ 	.short	0x0008
        /*0194*/ 	.byte	0x00, 0xf4, 0x21, 0x00


	//----- nvinfo : EIATTR_KPARAM_INFO
	.align		4
.L_58:
        /*0198*/ 	.byte	0x04, 0x17
        /*019a*/ 	.short	(.L_60 - .L_59)
.L_59:
        /*019c*/ 	.word	0x00000000
        /*01a0*/ 	.short	0x0000
        /*01a2*/ 	.short	0x0000
        /*01a4*/ 	.byte	0x00, 0xf4, 0x21, 0x00


	//----- nvinfo : EIATTR_SPARSE_MMA_MASK
	.align		4
.L_60:
        /*01a8*/ 	.byte	0x03, 0x50
        /*01aa*/ 	.short	0x0000


	//----- nvinfo : EIATTR_MAXREG_COUNT
	.align		4
        /*01ac*/ 	.byte	0x03, 0x1b
        /*01ae*/ 	.short	0x00ff


	//----- nvinfo : EIATTR_NUM_BARRIERS
	.align		4
        /*01b0*/ 	.byte	0x02, 0x4c
        /*01b2*/ 	.byte	0x01
	.zero		1


	//----- nvinfo : EIATTR_MERCURY_ISA_VERSION
	.align		4
        /*01b4*/ 	.byte	0x03, 0x5f
        /*01b6*/ 	.short	0x0101


	//----- nvinfo : EIATTR_COOP_GROUP_MASK_REGIDS
	.align		4
        /*01b8*/ 	.byte	0x04, 0x29
        /*01ba*/ 	.short	(.L_62 - .L_61)


	//   ....[0]....
.L_61:
        /*01bc*/ 	.word	0xffffffff


	//   ....[1]....
        /*01c0*/ 	.word	0xffffffff


	//   ....[2]....
        /*01c4*/ 	.word	0xffffffff


	//   ....[3]....
        /*01c8*/ 	.word	0xffffffff


	//   ....[4]....
        /*01cc*/ 	.word	0xffffffff


	//   ....[5]....
        /*01d0*/ 	.word	0xffffffff


	//   ....[6]....
        /*01d4*/ 	.word	0xffffffff


	//   ....[7]....
        /*01d8*/ 	.word	0xffffffff


	//   ....[8]....
        /*01dc*/ 	.word	0xffffffff


	//   ....[9]....
        /*01e0*/ 	.word	0xffffffff


	//   ....[10]....
        /*01e4*/ 	.word	0xffffffff


	//   ....[11]....
        /*01e8*/ 	.word	0xffffffff


	//   ....[12]....
        /*01ec*/ 	.word	0xffffffff


	//   ....[13]....
        /*01f0*/ 	.word	0xffffffff


	//   ....[14]....
        /*01f4*/ 	.word	0xffffffff


	//   ....[15]....
        /*01f8*/ 	.word	0xffffffff


	//----- nvinfo : EIATTR_COOP_GROUP_INSTR_OFFSETS
	.align		4
.L_62:
        /*01fc*/ 	.byte	0x04, 0x28
        /*01fe*/ 	.short	(.L_64 - .L_63)


	//   ....[0]....
.L_63:
        /*0200*/ 	.word	0x00000fa0


	//   ....[1]....
        /*0204*/ 	.word	0x00000fd0


	//   ....[2]....
        /*0208*/ 	.word	0x00001170


	//   ....[3]....
        /*020c*/ 	.word	0x000011d0


	//   ....[4]....
        /*0210*/ 	.word	0x00001270


	//   ....[5]....
        /*0214*/ 	.word	0x00001290


	//   ....[6]....
        /*0218*/ 	.word	0x00001410


	//   ....[7]....
        /*021c*/ 	.word	0x00001470


	//   ....[8]....
        /*0220*/ 	.word	0x00001520


	//   ....[9]....
        /*0224*/ 	.word	0x00001590


	//   ....[10]....
        /*0228*/ 	.word	0x000015a0


	//   ....[11]....
        /*022c*/ 	.word	0x000015e0


	//   ....[12]....
        /*0230*/ 	.word	0x00001850


	//   ....[13]....
        /*0234*/ 	.word	0x00001890


	//   ....[14]....
        /*0238*/ 	.word	0x00001960


	//   ....[15]....
        /*023c*/ 	.word	0x00001970


	//----- nvinfo : EIATTR_EXIT_INSTR_OFFSETS
	.align		4
.L_64:
        /*0240*/ 	.byte	0x04, 0x1c
        /*0242*/ 	.short	(.L_66 - .L_65)


	//   ....[0]....
.L_65:
        /*0244*/ 	.word	0x00002f90


	//----- nvinfo : EIATTR_REQNTID
	.align		4
.L_66:
        /*0248*/ 	.byte	0x04, 0x10
        /*024a*/ 	.short	(.L_68 - .L_67)
.L_67:
        /*024c*/ 	.word	0x00000080
        /*0250*/ 	.word	0x00000001
        /*0254*/ 	.word	0x00000001


	//----- nvinfo : EIATTR_CBANK_PARAM_SIZE
	.align		4
.L_68:
        /*0258*/ 	.byte	0x03, 0x19
        /*025a*/ 	.short	0x0088


	//----- nvinfo : EIATTR_PARAM_CBANK
	.align		4
        /*025c*/ 	.byte	0x04, 0x0a
        /*025e*/ 	.short	(.L_70 - .L_69)
	.align		4
.L_69:
        /*0260*/ 	.word	index@(.nv.constant0.attn_fwd)
        /*0264*/ 	.short	0x0210
        /*0266*/ 	.short	0x0088


	//----- nvinfo : EIATTR_SW_WAR
	.align		4
.L_70:
        /*0268*/ 	.byte	0x04, 0x36
        /*026a*/ 	.short	(.L_72 - .L_71)
.L_71:
        /*026c*/ 	.word	0x00000008
.L_72:


//--------------------- .nv.callgraph             --------------------------
	.section	.nv.callgraph,"",@"SHT_CUDA_CALLGRAPH"
	.align	4
	.sectionentsize	8
	.align		4
        /*0000*/ 	.word	0x00000000
	.align		4
        /*0004*/ 	.word	0xffffffff
	.align		4
        /*0008*/ 	.word	0x00000000
	.align		4
        /*000c*/ 	.word	0xfffffffe
	.align		4
        /*0010*/ 	.word	0x00000000
	.align		4
        /*0014*/ 	.word	0xfffffffd
	.align		4
        /*0018*/ 	.word	0x00000000
	.align		4
        /*001c*/ 	.word	0xfffffffc


//--------------------- .nv.constant4             --------------------------
	.section	.nv.constant4,"a",@progbits
	.align	8
	.align		8
.nv.constant4:
        /*0000*/ 	.dword	_$_str


//--------------------- .text.attn_fwd            --------------------------
	.section	.text.attn_fwd,"ax",@progbits
	.align	128
        .global         attn_fwd
        .type           attn_fwd,@function
        .size           attn_fwd,(.L_x_3 - attn_fwd)
        .other          attn_fwd,@"STO_CUDA_ENTRY STV_DEFAULT"
attn_fwd:
.text.attn_fwd:
[----:B------:R-:W-:Y:S01]  /*0000*/  LDC R1, c[0x0][0x28] ;  /* 0x00000a00ff017b82 */ /* 0x000fe20000000800 */
[----:B------:R-:W0:Y:S07]  /*0010*/  S2R R0, SR_TID.X ;  /* 0x0000000000007919 */ /* 0x000e2e0000002100 */
[----:B------:R-:W1:Y:S01]  /*0020*/  S2UR UR7, SR_CTAID.Y ;  /* 0x00000000000779c3 */ /* 0x000e620000002600 */
[----:B------:R-:W-:Y:S01]  /*0030*/  ULDC.64 UR4, c[0x0][0x240] ;  /* 0x0000900000047ab9 */ /* 0x000fe20000000a00 */
[----:B------:R-:W-:Y:S01]  /*0040*/  ULDC.64 UR20, c[0x0][0x208] ;  /* 0x0000820000147ab9 */ /* 0x000fe20000000a00 */
[----:B------:R-:W2:Y:S01]  /*0050*/  S2R R3, SR_CTAID.X ;  /* 0x0000000000037919 */ /* 0x000ea20000002500 */
[----:B------:R-:W-:-:S04]  /*0060*/  ULDC UR15, c[0x0][0x280] ;  /* 0x0000a000000f7ab9 */ /* 0x000fc80000000800 */
[----:B------:R-:W3:Y:S08]  /*0070*/  LDC.64 R6, c[0x0][0x210] ;  /* 0x00008400ff067b82 */ /* 0x000ef00000000a00 */
[----:B------:R-:W4:Y:S01]  /*0080*/  LDC R5, c[0x0][0x248] ;  /* 0x00009200ff057b82 */ /* 0x000f220000000800 */
[----:B-1----:R-:W-:-:S04]  /*0090*/  UIMAD UR4, UR7, UR4, URZ ;  /* 0x00000004070472a4 */ /* 0x002fc8000f8e023f */
[----:B------:R-:W-:Y:S01]  /*00a0*/  USHF.L.U32 UR6, UR4, 0x1, URZ ;  /* 0x0000000104067899 */ /* 0x000fe2000800063f */
[----:B0-----:R-:W-:-:S04]  /*00b0*/  LOP3.LUT R8, R0, 0x7f, RZ, 0xc0, !PT ;  /* 0x0000007f00087812 */ /* 0x001fc800078ec0ff */
[----:B--2---:R-:W-:-:S05]  /*00c0*/  LEA R8, R3, R8, 0x7 ;  /* 0x0000000803087211 */ /* 0x004fca00078e38ff */
[----:B------:R-:W-:Y:S01]  /*00d0*/  IMAD R2, R8, UR5, RZ ;  /* 0x0000000508027c24 */ /* 0x000fe2000f8e02ff */
[----:B------:R-:W-:Y:S01]  /*00e0*/  UIMAD.WIDE UR4, UR4, 0x2, URZ ;  /* 0x00000002040478a5 */ /* 0x000fe2000f8e023f */
[C---:B----4-:R-:W-:Y:S01]  /*00f0*/  SHF.L.U32 R17, R5.reuse, 0x1, RZ ;  /* 0x0000000105117819 */ /* 0x050fe200000006ff */
[----:B------:R-:W-:Y:S02]  /*0100*/  IMAD R13, R5, 0x12, RZ ;  /* 0x00000012050d7824 */ /* 0x000fe400078e02ff */
[C---:B------:R-:W-:Y:S01]  /*0110*/  SHF.L.U32 R3, R2.reuse, 0x1, RZ ;  /* 0x0000000102037819 */ /* 0x040fe200000006ff */
[----:B------:R-:W-:-:S03]  /*0120*/  IMAD.HI R4, R2, 0x2, RZ ;  /* 0x0000000202047827 */ /* 0x000fc600078e02ff */
[----:B---3--:R-:W-:Y:S01]  /*0130*/  IADD3 R2, P0, P1, R3, UR6, R6 ;  /* 0x0000000603027c10 */ /* 0x008fe2000f91e006 */
[C---:B------:R-:W-:Y:S02]  /*0140*/  IMAD R25, R5.reuse, 0x6, RZ ;  /* 0x0000000605197824 */ /* 0x040fe400078e02ff */
[C---:B------:R-:W-:Y:S01]  /*0150*/  IMAD R19, R5.reuse, 0x3, RZ ;  /* 0x0000000305137824 */ /* 0x040fe200078e02ff */
[----:B------:R-:W-:Y:S01]  /*0160*/  IADD3.X R3, R4, UR5, R7, P0, P1 ;  /* 0x0000000504037c10 */ /* 0x000fe200087e2407 */
[C---:B------:R-:W-:Y:S01]  /*0170*/  IMAD R7, R5.reuse, 0xa, RZ ;  /* 0x0000000a05077824 */ /* 0x040fe200078e02ff */
[-C--:B------:R-:W-:Y:S02]  /*0180*/  LEA R16, P4, R5, R2.reuse, 0x2 ;  /* 0x0000000205107211 */ /* 0x080fe400078810ff */
[-C--:B------:R-:W-:Y:S01]  /*0190*/  IADD3 R12, P6, R17, R2.reuse, RZ ;  /* 0x00000002110c7210 */ /* 0x080fe20007fde0ff */
[----:B------:R-:W-:Y:S01]  /*01a0*/  IMAD R23, R5, 0x5, RZ ;  /* 0x0000000505177824 */ /* 0x000fe200078e02ff */
[-C--:B------:R-:W-:Y:S01]  /*01b0*/  IADD3 R4, P0, R13, R2.reuse, RZ ;  /* 0x000000020d047210 */ /* 0x080fe20007f1e0ff */
[----:B------:R-:W-:Y:S01]  /*01c0*/  IMAD R15, R5, 0xc, RZ ;  /* 0x0000000c050f7824 */ /* 0x000fe200078e02ff */
[-C--:B------:R-:W-:Y:S01]  /*01d0*/  LEA.HI.X.SX32 R17, R17, R3.reuse, 0x1, P4 ;  /* 0x0000000311117211 */ /* 0x080fe200020f0eff */
[----:B------:R-:W-:Y:S01]  /*01e0*/  IMAD R33, R5, 0xe, RZ ;  /* 0x0000000e05217824 */ /* 0x000fe200078e02ff */
[-C--:B------:R-:W-:Y:S01]  /*01f0*/  IADD3 R18, P5, R25, R2.reuse, RZ ;  /* 0x0000000219127210 */ /* 0x080fe20007fbe0ff */
[C---:B------:R-:W-:Y:S01]  /*0200*/  IMAD R31, R5.reuse, 0x14, RZ ;  /* 0x00000014051f7824 */ /* 0x040fe200078e02ff */
[CC--:B------:R-:W-:Y:S01]  /*0210*/  LEA.HI.X.SX32 R13, R5.reuse, R3.reuse, 0x1, P6 ;  /* 0x00000003050d7211 */ /* 0x0c0fe200030f0eff */
[----:B------:R-:W-:Y:S01]  /*0220*/  IMAD R35, R5, 0x16, RZ ;  /* 0x0000001605237824 */ /* 0x000fe200078e02ff */
[-C--:B------:R-:W-:Y:S01]  /*0230*/  IADD3 R22, P4, R7, R2.reuse, RZ ;  /* 0x0000000207167210 */ /* 0x080fe20007f9e0ff */
[C---:B------:R-:W-:Y:S01]  /*0240*/  IMAD R37, R5.reuse, 0x18, RZ ;  /* 0x0000001805257824 */ /* 0x040fe200078e02ff */
[C---:B------:R-:W-:Y:S01]  /*0250*/  SHF.L.U32 R21, R5.reuse, 0x2, RZ ;  /* 0x0000000205157819 */ /* 0x040fe200000006ff */
[C---:B------:R-:W-:Y:S01]  /*0260*/  IMAD R27, R5.reuse, 0x7, RZ ;  /* 0x00000007051b7824 */ /* 0x040fe200078e02ff */
[CC--:B------:R-:W-:Y:S01]  /*0270*/  LEA R20, P6, R5.reuse, R2.reuse, 0x3 ;  /* 0x0000000205147211 */ /* 0x0c0fe200078c18ff */
[----:B------:R-:W-:Y:S01]  /*0280*/  IMAD R11, R5, 0x9, RZ ;  /* 0x00000009050b7824 */ /* 0x000fe200078e02ff */
[-C--:B------:R-:W-:Y:S01]  /*0290*/  LEA.HI.X.SX32 R19, R19, R3.reuse, 0x1, P5 ;  /* 0x0000000313137211 */ /* 0x080fe200028f0eff */
[----:B------:R-:W-:Y:S01]  /*02a0*/  IMAD R39, R5, 0x1a, RZ ;  /* 0x0000001a05277824 */ /* 0x000fe200078e02ff */
[-C--:B------:R-:W-:Y:S01]  /*02b0*/  LEA.HI.X.SX32 R23, R23, R3.reuse, 0x1, P4 ;  /* 0x0000000317177211 */ /* 0x080fe200020f0eff */
[C---:B------:R-:W-:Y:S01]  /*02c0*/  IMAD R41, R5.reuse, 0x1c, RZ ;  /* 0x0000001c05297824 */ /* 0x040fe200078e02ff */
[C---:B------:R-:W-:Y:S01]  /*02d0*/  SHF.L.U32 R29, R5.reuse, 0x3, RZ ;  /* 0x00000003051d7819 */ /* 0x040fe200000006ff */
[----:B------:R-:W-:Y:S01]  /*02e0*/  IMAD R43, R5, 0x1e, RZ ;  /* 0x0000001e052b7824 */ /* 0x000fe200078e02ff */
[----:B------:R-:W-:Y:S01]  /*02f0*/  IADD3 R24, P5, R15, R2, RZ ;  /* 0x000000020f187210 */ /* 0x000fe20007fbe0ff */
[----:B------:R0:W2:Y:S01]  /*0300*/  LDG.E.U16 R9, desc[UR20][R2.64] ;  /* 0x0000001402097981 */ /* 0x0000a2000c1e1500 */
[----:B------:R-:W-:-:S02]  /*0310*/  LEA.HI.X.SX32 R21, R21, R3, 0x1, P6 ;  /* 0x0000000315157211 */ /* 0x000fc400030f0eff */
[-C--:B------:R-:W-:Y:S01]  /*0320*/  LEA R28, P4, R5, R2.reuse, 0x4 ;  /* 0x00000002051c7211 */ /* 0x080fe200078820ff */
[----:B------:R1:W3:Y:S01]  /*0330*/  LDG.E.U16 R13, desc[UR20][R12.64] ;  /* 0x000000140c0d7981 */ /* 0x0002e2000c1e1500 */
[-C--:B------:R-:W-:Y:S01]  /*0340*/  IADD3 R6, P3, R31, R2.reuse, RZ ;  /* 0x000000021f067210 */ /* 0x080fe20007f7e0ff */
[----:B------:R-:W-:Y:S01]  /*0350*/  IMAD R31, R5, 0xb, RZ ;  /* 0x0000000b051f7824 */ /* 0x000fe200078e02ff */
[-C--:B------:R-:W-:Y:S01]  /*0360*/  IADD3 R26, P6, R33, R2.reuse, RZ ;  /* 0x00000002211a7210 */ /* 0x080fe20007fde0ff */
[----:B------:R-:W4:Y:S01]  /*0370*/  LDG.E.U16 R16, desc[UR20][R16.64] ;  /* 0x0000001410107981 */ /* 0x000f22000c1e1500 */
[-C--:B------:R-:W-:Y:S01]  /*0380*/  IADD3 R10, P2, R35, R2.reuse, RZ ;  /* 0x00000002230a7210 */ /* 0x080fe20007f5e0ff */
[----:B------:R-:W-:Y:S01]  /*0390*/  IMAD R35, R5, 0xd, RZ ;  /* 0x0000000d05237824 */ /* 0x000fe200078e02ff */
[----:B------:R-:W-:Y:S01]  /*03a0*/  IADD3 R14, P1, R37, R2, RZ ;  /* 0x00000002250e7210 */ /* 0x000fe20007f3e0ff */
[----:B------:R-:W-:Y:S01]  /*03b0*/  IMAD R37, R5, 0xf, RZ ;  /* 0x0000000f05257824 */ /* 0x000fe200078e02ff */
[-C--:B------:R-:W-:Y:S01]  /*03c0*/  LEA.HI.X.SX32 R25, R25, R3.reuse, 0x1, P5 ;  /* 0x0000000319197211 */ /* 0x080fe200028f0eff */
[----:B------:R-:W5:Y:S01]  /*03d0*/  LDG.E.U16 R18, desc[UR20][R18.64] ;  /* 0x0000001412127981 */ /* 0x000f62000c1e1500 */
[----:B------:R-:W-:-:S02]  /*03e0*/  LEA.HI.X.SX32 R29, R29, R3, 0x1, P4 ;  /* 0x000000031d1d7211 */ /* 0x000fc400020f0eff */
[-C--:B------:R-:W-:Y:S01]  /*03f0*/  IADD3 R30, P5, R39, R2.reuse, RZ ;  /* 0x00000002271e7210 */ /* 0x080fe20007fbe0ff */
[----:B------:R-:W5:Y:S01]  /*0400*/  LDG.E.U16 R20, desc[UR20][R20.64] ;  /* 0x0000001414147981 */ /* 0x000f62000c1e1500 */
[-C--:B------:R-:W-:Y:S02]  /*0410*/  LEA.HI.X.SX32 R27, R27, R3.reuse, 0x1, P6 ;  /* 0x000000031b1b7211 */ /* 0x080fe400030f0eff */
[-C--:B------:R-:W-:Y:S01]  /*0420*/  LEA.HI.X.SX32 R5, R11, R3.reuse, 0x1, P0 ;  /* 0x000000030b057211 */ /* 0x080fe200000f0eff */
[----:B------:R-:W3:Y:S01]  /*0430*/  LDG.E.U16 R28, desc[UR20][R28.64] ;  /* 0x000000141c1c7981 */ /* 0x000ee2000c1e1500 */
[----:B------:R-:W-:Y:S02]  /*0440*/  LEA.HI.X.SX32 R7, R7, R3, 0x1, P3 ;  /* 0x0000000307077211 */ /* 0x000fe400018f0eff */
[-C--:B------:R-:W-:Y:S01]  /*0450*/  IADD3 R32, P6, R41, R2.reuse, RZ ;  /* 0x0000000229207210 */ /* 0x080fe20007fde0ff */
[----:B------:R-:W4:Y:S01]  /*0460*/  LDG.E.U16 R4, desc[UR20][R4.64] ;  /* 0x0000001404047981 */ /* 0x000f22000c1e1500 */
[----:B0-----:R-:W-:-:S02]  /*0470*/  IADD3 R2, P4, R43, R2, RZ ;  /* 0x000000022b027210 */ /* 0x001fc40007f9e0ff */
[-C--:B------:R-:W-:Y:S01]  /*0480*/  LEA.HI.X.SX32 R11, R31, R3.reuse, 0x1, P2 ;  /* 0x000000031f0b7211 */ /* 0x080fe200010f0eff */
[----:B------:R0:W5:Y:S01]  /*0490*/  LDG.E.U16 R7, desc[UR20][R6.64] ;  /* 0x0000001406077981 */ /* 0x000162000c1e1500 */
[-C--:B------:R-:W-:Y:S02]  /*04a0*/  LEA.HI.X.SX32 R15, R15, R3.reuse, 0x1, P1 ;  /* 0x000000030f0f7211 */ /* 0x080fe400008f0eff */
[-C--:B------:R-:W-:Y:S01]  /*04b0*/  LEA.HI.X.SX32 R31, R35, R3.reuse, 0x1, P5 ;  /* 0x00000003231f7211 */ /* 0x080fe200028f0eff */
[----:B------:R0:W5:Y:S01]  /*04c0*/  LDG.E.U16 R10, desc[UR20][R10.64] ;  /* 0x000000140a0a7981 */ /* 0x000162000c1e1500 */
[-C--:B------:R-:W-:Y:S02]  /*04d0*/  LEA.HI.X.SX32 R33, R33, R3.reuse, 0x1, P6 ;  /* 0x0000000321217211 */ /* 0x080fe400030f0eff */
[----:B------:R-:W-:Y:S01]  /*04e0*/  LEA.HI.X.SX32 R3, R37, R3, 0x1, P4 ;  /* 0x0000000325037211 */ /* 0x000fe200020f0eff */
[----:B------:R0:W5:Y:S04]  /*04f0*/  LDG.E.U16 R15, desc[UR20][R14.64] ;  /* 0x000000140e0f7981 */ /* 0x000168000c1e1500 */
[----:B------:R-:W5:Y:S04]  /*0500*/  LDG.E.U16 R22, desc[UR20][R22.64] ;  /* 0x0000001416167981 */ /* 0x000f68000c1e1500 */
[----:B------:R-:W5:Y:S04]  /*0510*/  LDG.E.U16 R30, desc[UR20][R30.64] ;  /* 0x000000141e1e7981 */ /* 0x000f68000c1e1500 */
[----:B------:R-:W5:Y:S04]  /*0520*/  LDG.E.U16 R24, desc[UR20][R24.64] ;  /* 0x0000001418187981 */ /* 0x000f68000c1e1500 */
[----:B------:R-:W5:Y:S04]  /*0530*/  LDG.E.U16 R32, desc[UR20][R32.64] ;  /* 0x0000001420207981 */ /* 0x000f68000c1e1500 */
[----:B------:R-:W5:Y:S04]  /*0540*/  LDG.E.U16 R26, desc[UR20][R26.64] ;  /* 0x000000141a1a7981 */ /* 0x000f68000c1e1500 */
[----:B------:R0:W5:Y:S01]  /*0550*/  LDG.E.U16 R17, desc[UR20][R2.64] ;  /* 0x0000001402117981 */ /* 0x000162000c1e1500 */
[----:B------:R-:W0:Y:S01]  /*0560*/  S2UR UR14, SR_CgaCtaId ;  /* 0x00000000000e79c3 */ /* 0x000e220000008800 */
[C---:B-1----:R-:W-:Y:S01]  /*0570*/  IMAD.SHL.U32 R12, R0.reuse, 0x2, RZ ;  /* 0x00000002000c7824 */ /* 0x042fe200078e00ff */
[----:B0-----:R-:W-:Y:S01]  /*0580*/  LOP3.LUT R6, R0, 0x40, RZ, 0xc0, !PT ;  /* 0x0000004000067812 */ /* 0x001fe200078ec0ff */
[----:B------:R-:W-:Y:S01]  /*0590*/  UMOV UR4, 0x400 ;  /* 0x0000040000047882 */ /* 0x000fe20000000000 */
[----:B------:R-:W-:-:S02]  /*05a0*/  UISETP.GE.AND UP0, UPT, UR15, 0x1, UPT ;  /* 0x000000010f00788c */ /* 0x000fc4000bf06270 */
[----:B------:R-:W-:-:S04]  /*05b0*/  LOP3.LUT R5, R12, 0x7e, RZ, 0xc0, !PT ;  /* 0x0000007e0c057812 */ /* 0x000fc800078ec0ff */
[----:B------:R-:W-:Y:S02]  /*05c0*/  LEA R5, R6, R5, 0x5 ;  /* 0x0000000506057211 */ /* 0x000fe400078e28ff */
[----:B------:R-:W-:Y:S02]  /*05d0*/  PLOP3.LUT P0, PT, PT, PT, UP0, 0x80, 0x0 ;  /* 0x000000000000781c */ /* 0x000fe40003f0f008 */
[C---:B------:R-:W-:Y:S02]  /*05e0*/  LOP3.LUT R11, R5.reuse, 0x10, RZ, 0x3c, !PT ;  /* 0x00000010050b7812 */ /* 0x040fe400078e3cff */
[C---:B------:R-:W-:Y:S01]  /*05f0*/  LOP3.LUT R14, R5.reuse, 0x20, RZ, 0x3c, !PT ;  /* 0x00000020050e7812 */ /* 0x040fe200078e3cff */
[----:B------:R-:W-:Y:S01]  /*0600*/  ULEA UR14, UR14, UR4, 0x18 ;  /* 0x000000040e0e7291 */ /* 0x000fe2000f8ec03f */
[C---:B------:R-:W-:Y:S02]  /*0610*/  LOP3.LUT R3, R5.reuse, 0x30, RZ, 0x3c, !PT ;  /* 0x0000003005037812 */ /* 0x040fe400078e3cff */
[----:B------:R-:W-:-:S02]  /*0620*/  LOP3.LUT R2, R5, 0x40, RZ, 0x3c, !PT ;  /* 0x0000004005027812 */ /* 0x000fc400078e3cff */
[----:B------:R-:W-:Y:S02]  /*0630*/  LOP3.LUT R19, R5, 0x50, RZ, 0x3c, !PT ;  /* 0x0000005005137812 */ /* 0x000fe400078e3cff */
[----:B------:R-:W-:Y:S02]  /*0640*/  CS2R R48, SRZ ;  /* 0x0000000000307805 */ /* 0x000fe4000001ff00 */
[----:B------:R-:W-:Y:S02]  /*0650*/  CS2R R50, SRZ ;  /* 0x0000000000327805 */ /* 0x000fe4000001ff00 */
[----:B------:R-:W-:Y:S02]  /*0660*/  CS2R R52, SRZ ;  /* 0x0000000000347805 */ /* 0x000fe4000001ff00 */
[----:B------:R-:W-:Y:S02]  /*0670*/  CS2R R54, SRZ ;  /* 0x0000000000367805 */ /* 0x000fe4000001ff00 */
[----:B------:R-:W-:-:S02]  /*0680*/  CS2R R40, SRZ ;  /* 0x0000000000287805 */ /* 0x000fc4000001ff00 */
[----:B------:R-:W-:Y:S02]  /*0690*/  CS2R R42, SRZ ;  /* 0x00000000002a7805 */ /* 0x000fe4000001ff00 */
[----:B------:R-:W-:Y:S02]  /*06a0*/  CS2R R44, SRZ ;  /* 0x00000000002c7805 */ /* 0x000fe4000001ff00 */
[----:B------:R-:W-:Y:S01]  /*06b0*/  CS2R R46, SRZ ;  /* 0x00000000002e7805 */ /* 0x000fe2000001ff00 */
[----:B--2---:R0:W-:Y:S02]  /*06c0*/  STS.U16 [R5+UR14], R9 ;  /* 0x0000000905007988 */ /* 0x0041e4000800040e */
[C---:B0-----:R-:W-:Y:S02]  /*06d0*/  LOP3.LUT R9, R5.reuse, 0x60, RZ, 0x3c, !PT ;  /* 0x0000006005097812 */ /* 0x041fe400078e3cff */
[----:B---3--:R-:W-:Y:S04]  /*06e0*/  STS.U16 [R5+UR14+0x400], R28 ;  /* 0x0004001c05007988 */ /* 0x008fe8000800040e */
[----:B------:R-:W-:Y:S04]  /*06f0*/  STS.U16 [R11+UR14+0x80], R13 ;  /* 0x0000800d0b007988 */ /* 0x000fe8000800040e */
[----:B----4-:R0:W-:Y:S04]  /*0700*/  STS.U16 [R11+UR14+0x480], R4 ;  /* 0x000480040b007988 */ /* 0x0101e8000800040e */
[----:B------:R-:W-:Y:S04]  /*0710*/  STS.U16 [R14+UR14+0x100], R16 ;  /* 0x000100100e007988 */ /* 0x000fe8000800040e */
[----:B-----5:R1:W-:Y:S01]  /*0720*/  STS.U16 [R14+UR14+0x500], R7 ;  /* 0x000500070e007988 */ /* 0x0203e2000800040e */
[----:B0-----:R-:W-:-:S03]  /*0730*/  LOP3.LUT R11, R5, 0x70, RZ, 0x3c, !PT ;  /* 0x00000070050b7812 */ /* 0x001fc600078e3cff */
[----:B------:R-:W-:Y:S04]  /*0740*/  STS.U16 [R3+UR14+0x180], R18 ;  /* 0x0001801203007988 */ /* 0x000fe8000800040e */
[----:B------:R-:W-:Y:S04]  /*0750*/  STS.U16 [R3+UR14+0x580], R10 ;  /* 0x0005800a03007988 */ /* 0x000fe8000800040e */
[----:B------:R-:W-:Y:S04]  /*0760*/  STS.U16 [R2+UR14+0x200], R20 ;  /* 0x0002001402007988 */ /* 0x000fe8000800040e */
[----:B------:R0:W-:Y:S04]  /*0770*/  STS.U16 [R2+UR14+0x600], R15 ;  /* 0x0006000f02007988 */ /* 0x0001e8000800040e */
[----:B------:R2:W-:Y:S04]  /*0780*/  STS.U16 [R19+UR14+0x280], R22 ;  /* 0x0002801613007988 */ /* 0x0005e8000800040e */
[----:B------:R3:W-:Y:S04]  /*0790*/  STS.U16 [R19+UR14+0x680], R30 ;  /* 0x0006801e13007988 */ /* 0x0007e8000800040e */
[----:B------:R3:W-:Y:S04]  /*07a0*/  STS.U16 [R9+UR14+0x300], R24 ;  /* 0x0003001809007988 */ /* 0x0007e8000800040e */
[----:B------:R3:W-:Y:S01]  /*07b0*/  STS.U16 [R9+UR14+0x700], R32 ;  /* 0x0007002009007988 */ /* 0x0007e2000800040e */
[----:B------:R-:W-:-:S03]  /*07c0*/  MOV R5, 0x3f800000 ;  /* 0x3f80000000057802 */ /* 0x000fc60000000f00 */
[----:B------:R3:W-:Y:S01]  /*07d0*/  STS.U16 [R11+UR14+0x380], R26 ;  /* 0x0003801a0b007988 */ /* 0x0007e2000800040e */
[----:B-1----:R-:W-:-:S03]  /*07e0*/  MOV R14, 0xff800000 ;  /* 0xff800000000e7802 */ /* 0x002fc60000000f00 */
[----:B------:R3:W-:Y:S01]  /*07f0*/  STS.U16 [R11+UR14+0x780], R17 ;  /* 0x000780110b007988 */ /* 0x0007e2000800040e */
[----:B0-----:R-:W-:Y:S01]  /*0800*/  MOV R15, 0xff800000 ;  /* 0xff800000000f7802 */ /* 0x001fe20000000f00 */
[----:B------:R-:W-:Y:S01]  /*0810*/  IMAD.MOV.U32 R13, RZ, RZ, -0x800000 ;  /* 0xff800000ff0d7424 */ /* 0x000fe200078e00ff */
[----:B--2---:R-:W-:Y:S02]  /*0820*/  MOV R22, 0xff800000 ;  /* 0xff80000000167802 */ /* 0x004fe40000000f00 */
[----:B------:R-:W-:Y:S02]  /*0830*/  MOV R4, 0x3f800000 ;  /* 0x3f80000000047802 */ /* 0x000fe40000000f00 */
[----:B------:R-:W-:Y:S02]  /*0840*/  MOV R3, 0x3f800000 ;  /* 0x3f80000000037802 */ /* 0x000fe40000000f00 */
[----:B------:R-:W-:Y:S02]  /*0850*/  MOV R2, 0x3f800000 ;  /* 0x3f80000000027802 */ /* 0x000fe40000000f00 */
[----:B------:R-:W-:Y:S01]  /*0860*/  LOP3.LUT R7, R0, 0xf, RZ, 0xc0, !PT ;  /* 0x0000000f00077812 */ /* 0x000fe200078ec0ff */
[----:B---3--:R-:W-:Y:S06]  /*0870*/  @!P0 BRA `(.L_x_0) ;  /* 0x00000010007c8947 */ /* 0x008fec0003800000 */
[----:B------:R-:W0:Y:S01]  /*0880*/  LDC R11, c[0x0][0x268] ;  /* 0x00009a00ff0b7b82 */ /* 0x000e220000000800 */
[----:B------:R-:W-:Y:S01]  /*0890*/  ULDC.64 UR10, c[0x0][0x250] ;  /* 0x00009400000a7ab9 */ /* 0x000fe20000000a00 */
[----:B------:R-:W-:Y:S01]  /*08a0*/  ULDC UR4, c[0x0][0x258] ;  /* 0x0000960000047ab9 */ /* 0x000fe20000000800 */
[----:B------:R-:W-:Y:S01]  /*08b0*/  UIMAD UR10, UR7, UR10, URZ ;  /* 0x0000000a070a72a4 */ /* 0x000fe2000f8e023f */
[C---:B------:R-:W-:Y:S01]  /*08c0*/  IMAD R2, R7.reuse, UR4, RZ ;  /* 0x0000000407027c24 */ /* 0x040fe2000f8e02ff */
[----:B------:R-:W-:Y:S01]  /*08d0*/  ULDC.64 UR12, c[0x0][0x260] ;  /* 0x00009800000c7ab9 */ /* 0x000fe20000000a00 */
[----:B------:R-:W-:Y:S01]  /*08e0*/  SHF.R.U32.HI R4, RZ, 0x4, R0 ;  /* 0x00000004ff047819 */ /* 0x000fe20000011600 */
[----:B------:R-:W-:Y:S01]  /*08f0*/  UIMAD UR12, UR7, UR12, URZ ;  /* 0x0000000c070c72a4 */ /* 0x000fe2000f8e023f */
[----:B------:R-:W-:Y:S01]  /*0900*/  IMAD R7, R7, UR13, RZ ;  /* 0x0000000d07077c24 */ /* 0x000fe2000f8e02ff */
[----:B------:R-:W-:Y:S01]  /*0910*/  USHF.L.U32 UR4, UR10, 0x1, URZ ;  /* 0x000000010a047899 */ /* 0x000fe2000800063f */
[----:B------:R-:W-:Y:S01]  /*0920*/  SHF.L.U32 R0, R2, 0x1, RZ ;  /* 0x0000000102007819 */ /* 0x000fe200000006ff */
[----:B------:R-:W-:Y:S01]  /*0930*/  USHF.L.U32 UR5, UR12, 0x1, URZ ;  /* 0x000000010c057899 */ /* 0x000fe2000800063f */
[----:B------:R-:W-:Y:S01]  /*0940*/  ISETP.NE.U32.AND P0, PT, R6, RZ, PT ;  /* 0x000000ff0600720c */ /* 0x000fe20003f05070 */
[----:B------:R-:W-:Y:S01]  /*0950*/  ULDC.64 UR16, c[0x0][0x218] ;  /* 0x0000860000107ab9 */ /* 0x000fe20000000a00 */
[----:B------:R-:W-:Y:S01]  /*0960*/  SHF.L.U32 R3, R7, 0x1, RZ ;  /* 0x0000000107037819 */ /* 0x000fe200000006ff */
[----:B------:R-:W-:Y:S01]  /*0970*/  IMAD.U32 R5, RZ, RZ, UR4 ;  /* 0x00000004ff057e24 */ /* 0x000fe2000f8e00ff */
[----:B------:R-:W-:Y:S01]  /*0980*/  ULDC.64 UR18, c[0x0][0x220] ;  /* 0x0000880000127ab9 */ /* 0x000fe20000000a00 */
[----:B------:R-:W-:Y:S01]  /*0990*/  MOV R6, UR5 ;  /* 0x0000000500067c02 */ /* 0x000fe20008000f00 */
[----:B------:R-:W-:Y:S01]  /*09a0*/  UIMAD.WIDE UR4, UR10, 0x2, URZ ;  /* 0x000000020a0478a5 */ /* 0x000fe2000f8e023f */
[----:B------:R-:W-:Y:S01]  /*09b0*/  IMAD.HI R2, R2, 0x2, RZ ;  /* 0x0000000202027827 */ /* 0x000fe200078e02ff */
[----:B------:R-:W-:Y:S01]  /*09c0*/  IADD3 R18, P1, P2, R0, UR16, R5 ;  /* 0x0000001000127c10 */ /* 0x000fe2000fa3e005 */
[----:B------:R-:W-:Y:S01]  /*09d0*/  UIMAD.WIDE UR8, UR12, 0x2, URZ ;  /* 0x000000020c0878a5 */ /* 0x000fe2000f8e023f */
[----:B------:R-:W-:Y:S01]  /*09e0*/  SGXT.U32 R0, R4, 0x3 ;  /* 0x000000030400781a */ /* 0x000fe20000000000 */
[----:B------:R-:W-:Y:S01]  /*09f0*/  UIADD3 UR6, UR14, 0x1000, URZ ;  /* 0x000010000e067890 */ /* 0x000fe2000fffe03f */
[----:B------:R-:W-:Y:S01]  /*0a00*/  IADD3 R6, P3, P4, R3, UR18, R6 ;  /* 0x0000001203067c10 */ /* 0x000fe2000fc7e006 */
[----:B------:R-:W-:Y:S01]  /*0a10*/  IMAD.HI R7, R7, 0x2, RZ ;  /* 0x0000000207077827 */ /* 0x000fe200078e02ff */
[----:B------:R-:W-:Y:S01]  /*0a20*/  SEL R5, RZ, 0x90, !P0 ;  /* 0x00000090ff057807 */ /* 0x000fe20004000000 */
[----:B------:R-:W-:Y:S01]  /*0a30*/  USHF.R.U32.HI UR6, URZ, 0x4, UR6 ;  /* 0x000000043f067899 */ /* 0x000fe20008011606 */
[----:B------:R-:W-:Y:S01]  /*0a40*/  MOV R9, UR5 ;  /* 0x0000000500097c02 */ /* 0x000fe20008000f00 */
[C---:B------:R-:W-:Y:S01]  /*0a50*/  IMAD R3, R0.reuse, UR11, RZ ;  /* 0x0000000b00037c24 */ /* 0x040fe2000f8e02ff */
[----:B------:R-:W-:Y:S01]  /*0a60*/  MOV R14, UR11 ;  /* 0x0000000b000e7c02 */ /* 0x000fe20008000f00 */
[----:B0-----:R-:W-:Y:S01]  /*0a70*/  IMAD R4, R0, R11, RZ ;  /* 0x0000000b00047224 */ /* 0x001fe200078e02ff */
[----:B------:R-:W-:Y:S01]  /*0a80*/  LOP3.LUT R0, R5, 0x7e, R12, 0x78, !PT ;  /* 0x0000007e05007812 */ /* 0x000fe200078e780c */
[----:B------:R-:W-:Y:S01]  /*0a90*/  USHF.R.U32.HI UR8, URZ, 0x4, UR14 ;  /* 0x000000043f087899 */ /* 0x000fe2000801160e */
[----:B------:R-:W-:Y:S01]  /*0aa0*/  MOV R10, UR9 ;  /* 0x00000009000a7c02 */ /* 0x000fe20008000f00 */
[----:B------:R-:W-:Y:S01]  /*0ab0*/  IMAD R5, R11, 0x8, R4 ;  /* 0x000000080b057824 */ /* 0x000fe200078e0204 */
[----:B------:R-:W-:Y:S01]  /*0ac0*/  IADD3.X R9, R2, UR17, R9, P1, P2 ;  /* 0x0000001102097c10 */ /* 0x000fe20008fe4409 */
[----:B------:R-:W-:Y:S01]  /*0ad0*/  USGXT.U32 UR10, UR6, 0xe ;  /* 0x0000000e060a789a */ /* 0x000fe20008000000 */
[----:B------:R-:W-:Y:S01]  /*0ae0*/  LEA R2, R14, R3, 0x3 ;  /* 0x000000030e027211 */ /* 0x000fe200078e18ff */
[----:B------:R-:W-:Y:S01]  /*0af0*/  USGXT.U32 UR8, UR8, 0xe ;  /* 0x0000000e0808789a */ /* 0x000fe20008000000 */
[----:B------:R-:W-:Y:S01]  /*0b00*/  IADD3.X R7, R7, UR19, R10, P3, P4 ;  /* 0x0000001307077c10 */ /* 0x000fe20009fe840a */
[----:B------:R-:W-:Y:S01]  /*0b10*/  IMAD.MOV.U32 R10, RZ, RZ, -0x800000 ;  /* 0xff800000ff0a7424 */ /* 0x000fe200078e00ff */
[----:B------:R-:W-:-:S02]  /*0b20*/  LEA R20, P0, R3, R18, 0x1 ;  /* 0x0000001203147211 */ /* 0x000fc400078008ff */
[----:B------:R-:W-:Y:S02]  /*0b30*/  CS2R R48, SRZ ;  /* 0x0000000000307805 */ /* 0x000fe4000001ff00 */
[----:B------:R-:W-:Y:S02]  /*0b40*/  LEA R16, P2, R4, R6, 0x1 ;  /* 0x0000000604107211 */ /* 0x000fe400078408ff */
[----:B------:R-:W-:Y:S02]  /*0b50*/  CS2R R50, SRZ ;  /* 0x0000000000327805 */ /* 0x000fe4000001ff00 */
[----:B------:R-:W-:Y:S02]  /*0b60*/  LEA R18, P1, R2, R18, 0x1 ;  /* 0x0000001202127211 */ /* 0x000fe400078208ff */
[----:B------:R-:W-:Y:S02]  /*0b70*/  CS2R R52, SRZ ;  /* 0x0000000000347805 */ /* 0x000fe4000001ff00 */
[----:B------:R-:W-:-:S02]  /*0b80*/  LEA R6, P3, R5, R6, 0x1 ;  /* 0x0000000605067211 */ /* 0x000fc400078608ff */
[----:B------:R-:W-:Y:S02]  /*0b90*/  CS2R R54, SRZ ;  /* 0x0000000000367805 */ /* 0x000fe4000001ff00 */
[----:B------:R-:W-:Y:S02]  /*0ba0*/  LEA.HI.X.SX32 R17, R4, R7, 0x1, P2 ;  /* 0x0000000704117211 */ /* 0x000fe400010f0eff */
[----:B------:R-:W-:Y:S02]  /*0bb0*/  CS2R R40, SRZ ;  /* 0x0000000000287805 */ /* 0x000fe4000001ff00 */
[-C--:B------:R-:W-:Y:S02]  /*0bc0*/  LEA.HI.X.SX32 R21, R3, R9.reuse, 0x1, P0 ;  /* 0x0000000903157211 */ /* 0x080fe400000f0eff */
[----:B------:R-:W-:Y:S02]  /*0bd0*/  CS2R R42, SRZ ;  /* 0x00000000002a7805 */ /* 0x000fe4000001ff00 */
[----:B------:R-:W-:-:S02]  /*0be0*/  LEA.HI.X.SX32 R19, R2, R9, 0x1, P1 ;  /* 0x0000000902137211 */ /* 0x000fc400008f0eff */
[----:B------:R-:W-:Y:S02]  /*0bf0*/  CS2R R44, SRZ ;  /* 0x00000000002c7805 */ /* 0x000fe4000001ff00 */
[----:B------:R-:W-:Y:S02]  /*0c00*/  LEA.HI.X.SX32 R7, R5, R7, 0x1, P3 ;  /* 0x0000000705077211 */ /* 0x000fe400018f0eff */
[----:B------:R-:W-:Y:S02]  /*0c10*/  CS2R R46, SRZ ;  /* 0x00000000002e7805 */ /* 0x000fe4000001ff00 */
[----:B------:R-:W-:Y:S01]  /*0c20*/  MOV R9, 0xff800000 ;  /* 0xff80000000097802 */ /* 0x000fe20000000f00 */
[----:B------:R-:W-:Y:S01]  /*0c30*/  UMOV UR16, 0x80 ;  /* 0x0000008000107882 */ /* 0x000fe20000000000 */
[----:B------:R-:W-:Y:S01]  /*0c40*/  MOV R5, 0x3f800000 ;  /* 0x3f80000000057802 */ /* 0x000fe20000000f00 */
[----:B------:R-:W-:Y:S01]  /*0c50*/  UMOV UR17, 0x40000040 ;  /* 0x4000004000117882 */ /* 0x000fe20000000000 */
[----:B------:R-:W-:Y:S01]  /*0c60*/  MOV R4, 0x3f800000 ;  /* 0x3f80000000047802 */ /* 0x000fe20000000f00 */
[----:B------:R-:W-:Y:S01]  /*0c70*/  UMOV UR9, URZ ;  /* 0x0000003f00097c82 */ /* 0x000fe20008000000 */
[----:B------:R-:W-:Y:S01]  /*0c80*/  MOV R3, 0x3f800000 ;  /* 0x3f80000000037802 */ /* 0x000fe20000000f00 */
[----:B------:R-:W-:Y:S01]  /*0c90*/  UMOV UR4, URZ ;  /* 0x0000003f00047c82 */ /* 0x000fe20008000000 */
[----:B------:R-:W-:Y:S01]  /*0ca0*/  MOV R2, 0x3f800000 ;  /* 0x3f80000000027802 */ /* 0x000fe20000000f00 */
[----:B------:R-:W-:Y:S01]  /*0cb0*/  UMOV UR5, URZ ;  /* 0x0000003f00057c82 */ /* 0x000fe20008000000 */
[----:B------:R-:W-:Y:S01]  /*0cc0*/  MOV R11, 0xff800000 ;  /* 0xff800000000b7802 */ /* 0x000fe20000000f00 */
[----:B------:R-:W-:Y:S01]  /*0cd0*/  UIADD3.64 UR16, UR8, UR16, URZ ;  /* 0x0000001008107297 */ /* 0x000fe2000fffe03f */
[----:B------:R-:W-:Y:S01]  /*0ce0*/  MOV R12, 0xff800000 ;  /* 0xff800000000c7802 */ /* 0x000fe20000000f00 */
[----:B------:R-:W-:Y:S01]  /*0cf0*/  UMOV UR6, URZ ;  /* 0x0000003f00067c82 */ /* 0x000fe20008000000 */
[----:B------:R-:W-:Y:S01]  /*0d00*/  ULDC UR12, c[0x0][0x238] ;  /* 0x00008e00000c7ab9 */ /* 0x000fe20000000800 */
[----:B------:R-:W-:Y:S01]  /*0d10*/  UMOV UR26, UR10 ;  /* 0x0000000a001a7c82 */ /* 0x000fe20008000000 */
[----:B------:R-:W-:-:S07]  /*0d20*/  UMOV UR27, 0xc0000010 ;  /* 0xc0000010001b7882 */ /* 0x000fce0000000000 */
.L_x_1:
[----:B------:R-:W-:Y:S02]  /*0d30*/  MOV R25, UR4 ;  /* 0x0000000400197c02 */ /* 0x000fe40008000f00 */
[----:B------:R-:W-:-:S03]  /*0d40*/  MOV R27, UR4 ;  /* 0x00000004001b7c02 */ /* 0x000fc60008000f00 */
[----:B------:R-:W-:-:S04]  /*0d50*/  IMAD.WIDE R24, R25, 0x2, R20 ;  /* 0x0000000219187825 */ /* 0x000fc800078e0214 */
[----:B------:R-:W-:Y:S01]  /*0d60*/  IMAD.WIDE R26, R27, 0x2, R18 ;  /* 0x000000021b1a7825 */ /* 0x000fe200078e0212 */
[----:B------:R-:W2:Y:S04]  /*0d70*/  LDG.E.U16 R57, desc[UR20][R24.64] ;  /* 0x0000001418397981 */ /* 0x000ea8000c1e1500 */
[----:B------:R-:W3:Y:S01]  /*0d80*/  LDG.E.U16 R59, desc[UR20][R26.64] ;  /* 0x000000141a3b7981 */ /* 0x000ee2000c1e1500 */
[----:B------:R-:W-:Y:S01]  /*0d90*/  MOV R23, UR5 ;  /* 0x0000000500177c02 */ /* 0x000fe20008000f00 */
[----:B------:R-:W-:Y:S01]  /*0da0*/  IMAD.U32 R15, RZ, RZ, UR5 ;  /* 0x00000005ff0f7e24 */ /* 0x000fe2000f8e00ff */
[----:B------:R-:W-:Y:S03]  /*0db0*/  BAR.SYNC.DEFER_BLOCKING 0x0 ;  /* 0x0000000000007b1d */ /* 0x000fe60000010000 */
[----:B------:R-:W-:-:S03]  /*0dc0*/  IMAD.WIDE R22, R23, 0x2, R16 ;  /* 0x0000000217167825 */ /* 0x000fc600078e0210 */
[----:B------:R-:W-:Y:S01]  /*0dd0*/  UMOV UR24, UR8 ;  /* 0x0000000800187c82 */ /* 0x000fe20008000000 */
[----:B------:R-:W-:Y:S01]  /*0de0*/  UMOV UR25, 0x40000040 ;  /* 0x4000004000197882 */ /* 0x000fe20000000000 */
[----:B------:R-:W-:Y:S01]  /*0df0*/  UMOV UR18, UR26 ;  /* 0x0000001a00127c82 */ /* 0x000fe20008000000 */
[----:B------:R-:W-:Y:S01]  /*0e00*/  UMOV UR19, UR27 ;  /* 0x0000001b00137c82 */ /* 0x000fe20008000000 */
[----:B------:R-:W-:Y:S01]  /*0e10*/  IMAD.WIDE R14, R15, 0x2, R6 ;  /* 0x000000020f0e7825 */ /* 0x000fe200078e0206 */
[----:B--2---:R-:W-:Y:S04]  /*0e20*/  STS.U16 [R0+UR14+0x1000], R57 ;  /* 0x0010003900007988 */ /* 0x004fe8000800040e */
[----:B---3--:R-:W-:Y:S01]  /*0e30*/  STS.U16 [R0+UR14+0x1100], R59 ;  /* 0x0011003b00007988 */ /* 0x008fe2000800040e */
[----:B------:R0:W-:Y:S06]  /*0e40*/  MEMBAR.ALL.CTA ;  /* 0x0000000000007992 */ /* 0x0001ec0000008000 */
[----:B0-----:R-:W0:Y:S02]  /*0e50*/  FENCE.VIEW.ASYNC.S ;  /* 0x00000000000073c6 */ /* 0x001e240000000000 */
[----:B0-----:R-:W-:Y:S06]  /*0e60*/  BAR.SYNC.DEFER_BLOCKING 0x0 ;  /* 0x0000000000007b1d */ /* 0x001fec0000010000 */
[----:B------:R0:W2:Y:S01]  /*0e70*/  LDG.E.U16 R13, desc[UR20][R22.64] ;  /* 0x00000014160d7981 */ /* 0x0000a2000c1e1500 */
[----:B------:R-:W-:-:S03]  /*0e80*/  WARPGROUP.ARRIVE ;  /* 0x00000000000079c5 */ /* 0x000fc60000000000 */
[----:B------:R1:W3:Y:S01]  /*0e90*/  LDG.E.U16 R61, desc[UR20][R14.64] ;  /* 0x000000140e3d7981 */ /* 0x0002e2000c1e1500 */
[----:B------:R-:W-:Y:S02]  /*0ea0*/  UIADD3 UR6, UR6, 0x10, URZ ;  /* 0x0000001006067890 */ /* 0x000fe4000fffe03f */
[----:B------:R-:W-:Y:S01]  /*0eb0*/  HGMMA.64x16x16.F32 R32, gdesc[UR24].tnspA, RZ, !UPT ;  /* 0x20200000182079f0 */ /* 0x000fe2000c7008ff */
[----:B------:R-:W-:Y:S02]  /*0ec0*/  ULEA UR4, UR11, UR4, 0x4 ;  /* 0x000000040b047291 */ /* 0x000fe4000f8e203f */
[----:B------:R-:W-:Y:S01]  /*0ed0*/  UISETP.GE.AND UP0, UPT, UR6, UR15, UPT ;  /* 0x0000000f0600728c */ /* 0x000fe2000bf06270 */
[----:B------:R-:W-:Y:S01]  /*0ee0*/  HGMMA.64x16x16.F32 R24, gdesc[UR16].tnspA, RZ, !UPT, gsb0 ;  /* 0x20200000101879f0 */ /* 0x000fe2000c0008ff */
[----:B------:R-:W-:-:S04]  /*0ef0*/  ULEA UR5, UR13, UR5, 0x4 ;  /* 0x000000050d057291 */ /* 0x000fc8000f8e203f */
[----:B------:R-:W-:Y:S01]  /*0f00*/  PLOP3.LUT P0, PT, PT, PT, UP0, 0x80, 0x0 ;  /* 0x000000000000781c */ /* 0x000fe20003f0f008 */
[----:B------:R-:W-:Y:S02]  /*0f10*/  WARPGROUP.DEPBAR.LE gsb0, 0x0 ;  /* 0x00008000000079c5 */ /* 0x000fe40000010000 */
[----:B0-----:R-:W-:Y:S01]  /*0f20*/  FMUL R22, R32, UR12 ;  /* 0x0000000c20167c20 */ /* 0x001fe20008400000 */
[----:B-1----:R-:W-:Y:S01]  /*0f30*/  FMUL R15, R33, UR12 ;  /* 0x0000000c210f7c20 */ /* 0x002fe20008400000 */
[----:B------:R-:W-:Y:S01]  /*0f40*/  FMUL R14, R36, UR12 ;  /* 0x0000000c240e7c20 */ /* 0x000fe20008400000 */
[----:B------:R-:W-:Y:S03]  /*0f50*/  BAR.SYNC.DEFER_BLOCKING 0x0 ;  /* 0x0000000000007b1d */ /* 0x000fe60000010000 */
[----:B------:R-:W-:-:S04]  /*0f60*/  FMNMX R15, R22, R15, !PT ;  /* 0x0000000f160f7209 */ /* 0x000fc80007800000 */
[----:B------:R-:W-:Y:S01]  /*0f70*/  FMNMX R15, R14, R15, !PT ;  /* 0x0000000f0e0f7209 */ /* 0x000fe20007800000 */
[----:B------:R-:W-:-:S05]  /*0f80*/  FMUL R14, R37, UR12 ;  /* 0x0000000c250e7c20 */ /* 0x000fca0008400000 */
[----:B------:R-:W-:-:S05]  /*0f90*/  FMNMX R15, R14, R15, !PT ;  /* 0x0000000f0e0f7209 */ /* 0x000fca0007800000 */
[----:B------:R-:W0:Y:S02]  /*0fa0*/  SHFL.BFLY PT, R14, R15, 0x2, 0x1f ;  /* 0x0c401f000f0e7f89 */ /* 0x000e2400000e0000 */
[----:B0-----:R-:W-:Y:S02]  /*0fb0*/  FMNMX R22, R15, R14, !PT ;  /* 0x0000000e0f167209 */ /* 0x001fe40007800000 */
[----:B--2---:R-:W-:Y:S04]  /*0fc0*/  STS.U16 [R0+UR14+0x1000], R13 ;  /* 0x0010000d00007988 */ /* 0x004fe8000800040e */
[----:B------:R-:W0:Y:S04]  /*0fd0*/  SHFL.BFLY PT, R13, R22, 0x1, 0x1f ;  /* 0x0c201f00160d7f89 */ /* 0x000e2800000e0000 */
[----:B---3--:R-:W-:Y:S01]  /*0fe0*/  STS.U16 [R0+UR14+0x1100], R61 ;  /* 0x0011003d00007988 */ /* 0x008fe2000800040e */
[----:B------:R1:W-:Y:S06]  /*0ff0*/  MEMBAR.ALL.CTA ;  /* 0x0000000000007992 */ /* 0x0003ec0000008000 */
[----:B-1----:R-:W1:Y:S01]  /*1000*/  FENCE.VIEW.ASYNC.S ;  /* 0x00000000000073c6 */ /* 0x002e620000000000 */
[----:B0-----:R-:W-:-:S04]  /*1010*/  FMNMX R14, R22, R13, !PT ;  /* 0x0000000d160e7209 */ /* 0x001fc80007800000 */
[----:B------:R-:W-:-:S05]  /*1020*/  FMNMX R14, R14, R9, !PT ;  /* 0x000000090e0e7209 */ /* 0x000fca0007800000 */
[--C-:B------:R-:W-:Y:S01]  /*1030*/  FFMA R33, R33, UR12, -R14.reuse ;  /* 0x0000000c21217c23 */ /* 0x100fe2000800080e */
[--C-:B------:R-:W-:Y:S01]  /*1040*/  FFMA R32, R32, UR12, -R14.reuse ;  /* 0x0000000c20207c23 */ /* 0x100fe2000800080e */
[--C-:B------:R-:W-:Y:S01]  /*1050*/  FFMA R36, R36, UR12, -R14.reuse ;  /* 0x0000000c24247c23 */ /* 0x100fe2000800080e */
[----:B------:R-:W-:Y:S01]  /*1060*/  FFMA R37, R37, UR12, -R14 ;  /* 0x0000000c25257c23 */ /* 0x000fe2000800080e */
[----:B------:R-:W-:Y:S01]  /*1070*/  FMUL R13, R33, 1.4426950216293334961 ;  /* 0x3fb8aa3b210d7820 */ /* 0x000fe20000400000 */
[----:B------:R-:W-:Y:S01]  /*1080*/  FMUL R32, R32, 1.4426950216293334961 ;  /* 0x3fb8aa3b20207820 */ /* 0x000fe20000400000 */
[----:B------:R-:W-:Y:S01]  /*1090*/  FMUL R36, R36, 1.4426950216293334961 ;  /* 0x3fb8aa3b24247820 */ /* 0x000fe20000400000 */
[----:B------:R-:W-:Y:S01]  /*10a0*/  FMUL R15, R37, 1.4426950216293334961 ;  /* 0x3fb8aa3b250f7820 */ /* 0x000fe20000400000 */
[----:B------:R-:W-:Y:S01]  /*10b0*/  FADD R9, -R14, R9 ;  /* 0x000000090e097221 */ /* 0x000fe20000000100 */
[----:B------:R-:W-:Y:S08]  /*10c0*/  MUFU.EX2 R56, R32 ;  /* 0x0000002000387308 */ /* 0x000ff00000000800 */
[----:B------:R-:W0:Y:S08]  /*10d0*/  MUFU.EX2 R13, R13 ;  /* 0x0000000d000d7308 */ /* 0x000e300000000800 */
[----:B------:R-:W2:Y:S08]  /*10e0*/  MUFU.EX2 R58, R36 ;  /* 0x00000024003a7308 */ /* 0x000eb00000000800 */
[----:B------:R-:W3:Y:S01]  /*10f0*/  MUFU.EX2 R15, R15 ;  /* 0x0000000f000f7308 */ /* 0x000ee20000000800 */
[----:B0-----:R-:W-:Y:S01]  /*1100*/  FADD R23, R56, R13 ;  /* 0x0000000d38177221 */ /* 0x001fe20000000000 */
[----:B------:R-:W-:-:S03]  /*1110*/  F2FP.F16.F32.PACK_AB R56, R13, R56 ;  /* 0x000000380d38723e */ /* 0x000fc600000000ff */
[----:B--2---:R-:W-:Y:S01]  /*1120*/  FADD R22, R58, R23 ;  /* 0x000000173a167221 */ /* 0x004fe20000000000 */
[----:B------:R-:W-:-:S04]  /*1130*/  FMUL R23, R9, 1.4426950216293334961 ;  /* 0x3fb8aa3b09177820 */ /* 0x000fc80000400000 */
[----:B------:R-:W0:Y:S01]  /*1140*/  MUFU.EX2 R32, R23 ;  /* 0x0000001700207308 */ /* 0x000e220000000800 */
[C---:B---3--:R-:W-:Y:S01]  /*1150*/  FADD R33, R15.reuse, R22 ;  /* 0x000000160f217221 */ /* 0x048fe20000000000 */
[----:B------:R-:W-:-:S04]  /*1160*/  F2FP.F16.F32.PACK_AB R58, R15, R58 ;  /* 0x0000003a0f3a723e */ /* 0x000fc800000000ff */
[----:B-1----:R-:W1:Y:S01]  /*1170*/  SHFL.BFLY PT, R22, R33, 0x2, 0x1f ;  /* 0x0c401f0021167f89 */ /* 0x002e6200000e0000 */
[-C--:B0-----:R-:W-:Y:S01]  /*1180*/  FMUL R48, R48, R32.reuse ;  /* 0x0000002030307220 */ /* 0x081fe20000400000 */
[-C--:B------:R-:W-:Y:S01]  /*1190*/  FMUL R49, R49, R32.reuse ;  /* 0x0000002031317220 */ /* 0x080fe20000400000 */
[-C--:B------:R-:W-:Y:S01]  /*11a0*/  FMUL R52, R52, R32.reuse ;  /* 0x0000002034347220 */ /* 0x080fe20000400000 */
[----:B------:R-:W-:Y:S01]  /*11b0*/  FMUL R53, R53, R32 ;  /* 0x0000002035357220 */ /* 0x000fe20000400000 */
[----:B-1----:R-:W-:-:S05]  /*11c0*/  FADD R13, R33, R22 ;  /* 0x00000016210d7221 */ /* 0x002fca0000000000 */
[----:B------:R-:W0:Y:S02]  /*11d0*/  SHFL.BFLY PT, R22, R13, 0x1, 0x1f ;  /* 0x0c201f000d167f89 */ /* 0x000e2400000e0000 */
[----:B0-----:R-:W-:Y:S01]  /*11e0*/  FADD R9, R13, R22 ;  /* 0x000000160d097221 */ /* 0x001fe20000000000 */
[----:B------:R-:W-:-:S03]  /*11f0*/  FMUL R22, R35, UR12 ;  /* 0x0000000c23167c20 */ /* 0x000fc60008400000 */
[----:B------:R-:W-:Y:S01]  /*1200*/  FFMA R5, R32, R5, R9 ;  /* 0x0000000520057223 */ /* 0x000fe20000000009 */
[----:B------:R-:W-:-:S05]  /*1210*/  FMUL R9, R34, UR12 ;  /* 0x0000000c22097c20 */ /* 0x000fca0008400000 */
[----:B------:R-:W-:Y:S01]  /*1220*/  FMNMX R22, R9, R22, !PT ;  /* 0x0000001609167209 */ /* 0x000fe20007800000 */
[----:B------:R-:W-:-:S05]  /*1230*/  FMUL R9, R38, UR12 ;  /* 0x0000000c26097c20 */ /* 0x000fca0008400000 */
[----:B------:R-:W-:Y:S01]  /*1240*/  FMNMX R22, R9, R22, !PT ;  /* 0x0000001609167209 */ /* 0x000fe20007800000 */
[----:B------:R-:W-:-:S05]  /*1250*/  FMUL R9, R39, UR12 ;  /* 0x0000000c27097c20 */ /* 0x000fca0008400000 */
[----:B------:R-:W-:-:S05]  /*1260*/  FMNMX R22, R9, R22, !PT ;  /* 0x0000001609167209 */ /* 0x000fca0007800000 */
[----:B------:R-:W0:Y:S02]  /*1270*/  SHFL.BFLY PT, R9, R22, 0x2, 0x1f ;  /* 0x0c401f0016097f89 */ /* 0x000e2400000e0000 */
[----:B0-----:R-:W-:-:S05]  /*1280*/  FMNMX R13, R22, R9, !PT ;  /* 0x00000009160d7209 */ /* 0x001fca0007800000 */
[----:B------:R-:W0:Y:S02]  /*1290*/  SHFL.BFLY PT, R32, R13, 0x1, 0x1f ;  /* 0x0c201f000d207f89 */ /* 0x000e2400000e0000 */
        /* <DEDUP_REMOVED lines=11> */
[----:B------:R-:W-:Y:S03]  /*1350*/  MUFU.EX2 R57, R34 ;  /* 0x0000002200397308 */ /* 0x000fe60000000800 */
[----:B------:R-:W-:-:S05]  /*1360*/  FMUL R15, R10, 1.4426950216293334961 ;  /* 0x3fb8aa3b0a0f7820 */ /* 0x000fca0000400000 */
[----:B------:R-:W0:Y:S08]  /*1370*/  MUFU.EX2 R32, R32 ;  /* 0x0000002000207308 */ /* 0x000e300000000800 */
[----:B------:R-:W1:Y:S08]  /*1380*/  MUFU.EX2 R22, R22 ;  /* 0x0000001600167308 */ /* 0x000e700000000800 */
[----:B------:R-:W2:Y:S01]  /*1390*/  MUFU.EX2 R59, R39 ;  /* 0x00000027003b7308 */ /* 0x000ea20000000800 */
[----:B0-----:R-:W-:Y:S01]  /*13a0*/  FADD R13, R57, R32 ;  /* 0x00000020390d7221 */ /* 0x001fe20000000000 */
[----:B------:R-:W-:Y:S01]  /*13b0*/  F2FP.F16.F32.PACK_AB R57, R32, R57 ;  /* 0x000000392039723e */ /* 0x000fe200000000ff */
[----:B------:R-:W-:-:S05]  /*13c0*/  FMUL R32, R27, UR12 ;  /* 0x0000000c1b207c20 */ /* 0x000fca0008400000 */
[----:B------:R-:W0:Y:S01]  /*13d0*/  MUFU.EX2 R15, R15 ;  /* 0x0000000f000f7308 */ /* 0x000e220000000800 */
[----:B-1----:R-:W-:-:S04]  /*13e0*/  FADD R36, R22, R13 ;  /* 0x0000000d16247221 */ /* 0x002fc80000000000 */
[C---:B--2---:R-:W-:Y:S01]  /*13f0*/  FADD R36, R59.reuse, R36 ;  /* 0x000000243b247221 */ /* 0x044fe20000000000 */
[----:B------:R-:W-:-:S04]  /*1400*/  F2FP.F16.F32.PACK_AB R59, R59, R22 ;  /* 0x000000163b3b723e */ /* 0x000fc800000000ff */
[----:B------:R-:W1:Y:S01]  /*1410*/  SHFL.BFLY PT, R13, R36, 0x2, 0x1f ;  /* 0x0c401f00240d7f89 */ /* 0x000e6200000e0000 */
        /* <DEDUP_REMOVED lines=14> */
[----:B------:R-:W-:Y:S01]  /*1500*/  FMNMX R23, R10, R13, !PT ;  /* 0x0000000d0a177209 */ /* 0x000fe20007800000 */
[----:B------:R-:W-:-:S04]  /*1510*/  FMUL R13, R26, UR12 ;  /* 0x0000000c1a0d7c20 */ /* 0x000fc80008400000 */
[----:B------:R-:W0:Y:S01]  /*1520*/  SHFL.BFLY PT, R10, R23, 0x2, 0x1f ;  /* 0x0c401f00170a7f89 */ /* 0x000e2200000e0000 */
[----:B------:R-:W-:Y:S01]  /*1530*/  FMNMX R13, R13, R32, !PT ;  /* 0x000000200d0d7209 */ /* 0x000fe20007800000 */
[----:B------:R-:W-:-:S05]  /*1540*/  FMUL R32, R30, UR12 ;  /* 0x0000000c1e207c20 */ /* 0x000fca0008400000 */
[----:B------:R-:W-:Y:S01]  /*1550*/  FMNMX R32, R32, R13, !PT ;  /* 0x0000000d20207209 */ /* 0x000fe20007800000 */
[----:B------:R-:W-:Y:S01]  /*1560*/  FMUL R13, R31, UR12 ;  /* 0x0000000c1f0d7c20 */ /* 0x000fe20008400000 */
[----:B0-----:R-:W-:-:S04]  /*1570*/  FMNMX R33, R23, R10, !PT ;  /* 0x0000000a17217209 */ /* 0x001fc80007800000 */
[----:B------:R-:W-:Y:S01]  /*1580*/  FMNMX R23, R13, R32, !PT ;  /* 0x000000200d177209 */ /* 0x000fe20007800000 */
[----:B------:R-:W0:Y:S04]  /*1590*/  SHFL.BFLY PT, R10, R33, 0x1, 0x1f ;  /* 0x0c201f00210a7f89 */ /* 0x000e2800000e0000 */
[----:B------:R-:W1:Y:S01]  /*15a0*/  SHFL.BFLY PT, R32, R23, 0x2, 0x1f ;  /* 0x0c401f0017207f89 */ /* 0x000e6200000e0000 */
[----:B0-----:R-:W-:Y:S02]  /*15b0*/  FMNMX R10, R33, R10, !PT ;  /* 0x0000000a210a7209 */ /* 0x001fe40007800000 */
[----:B-1----:R-:W-:Y:S02]  /*15c0*/  FMNMX R32, R23, R32, !PT ;  /* 0x0000002017207209 */ /* 0x002fe40007800000 */
[----:B------:R-:W-:-:S03]  /*15d0*/  FMNMX R10, R10, R11, !PT ;  /* 0x0000000b0a0a7209 */ /* 0x000fc60007800000 */
[----:B------:R-:W0:Y:S02]  /*15e0*/  SHFL.BFLY PT, R13, R32, 0x1, 0x1f ;  /* 0x0c201f00200d7f89 */ /* 0x000e2400000e0000 */
        /* <DEDUP_REMOVED lines=8> */
[----:B------:R-:W-:Y:S08]  /*1670*/  MUFU.EX2 R23, R33 ;  /* 0x0000002100177308 */ /* 0x000ff00000000800 */
[----:B------:R-:W1:Y:S01]  /*1680*/  MUFU.EX2 R24, R24 ;  /* 0x0000001800187308 */ /* 0x000e620000000800 */
[----:B0-----:R-:W-:-:S07]  /*1690*/  FMNMX R13, R32, R13, !PT ;  /* 0x0000000d200d7209 */ /* 0x001fce0007800000 */
[----:B------:R-:W0:Y:S01]  /*16a0*/  MUFU.EX2 R25, R25 ;  /* 0x0000001900197308 */ /* 0x000e220000000800 */
[----:B------:R-:W-:-:S05]  /*16b0*/  FMNMX R13, R13, R12, !PT ;  /* 0x0000000c0d0d7209 */ /* 0x000fca0007800000 */
[--C-:B------:R-:W-:Y:S01]  /*16c0*/  FFMA R28, R26, UR12, -R13.reuse ;  /* 0x0000000c1a1c7c23 */ /* 0x100fe2000800080d */
[----:B------:R-:W-:Y:S01]  /*16d0*/  FFMA R31, R31, UR12, -R13 ;  /* 0x0000000c1f1f7c23 */ /* 0x000fe2000800080d */
[----:B------:R-:W-:Y:S01]  /*16e0*/  MUFU.EX2 R26, R29 ;  /* 0x0000001d001a7308 */ /* 0x000fe20000000800 */
[----:B-1----:R-:W-:Y:S01]  /*16f0*/  FADD R22, R24, R23 ;  /* 0x0000001718167221 */ /* 0x002fe20000000000 */
[----:B------:R-:W-:Y:S01]  /*1700*/  FMUL R32, R28, 1.4426950216293334961 ;  /* 0x3fb8aa3b1c207820 */ /* 0x000fe20000400000 */
[--C-:B------:R-:W-:Y:S01]  /*1710*/  FFMA R28, R27, UR12, -R13.reuse ;  /* 0x0000000c1b1c7c23 */ /* 0x100fe2000800080d */
[----:B------:R-:W-:Y:S01]  /*1720*/  F2FP.F16.F32.PACK_AB R24, R23, R24 ;  /* 0x000000181718723e */ /* 0x000fe200000000ff */
[----:B------:R-:W-:Y:S02]  /*1730*/  FMUL R31, R31, 1.4426950216293334961 ;  /* 0x3fb8aa3b1f1f7820 */ /* 0x000fe40000400000 */
[----:B------:R-:W-:Y:S01]  /*1740*/  FMUL R33, R28, 1.4426950216293334961 ;  /* 0x3fb8aa3b1c217820 */ /* 0x000fe20000400000 */
[----:B------:R-:W-:Y:S01]  /*1750*/  FFMA R28, R30, UR12, -R13 ;  /* 0x0000000c1e1c7c23 */ /* 0x000fe2000800080d */
[----:B------:R-:W-:Y:S01]  /*1760*/  MUFU.EX2 R27, R32 ;  /* 0x00000020001b7308 */ /* 0x000fe20000000800 */
[----:B0-----:R-:W-:-:S02]  /*1770*/  FADD R23, R25, R22 ;  /* 0x0000001619177221 */ /* 0x001fc40000000000 */
[----:B------:R-:W-:-:S05]  /*1780*/  FMUL R28, R28, 1.4426950216293334961 ;  /* 0x3fb8aa3b1c1c7820 */ /* 0x000fca0000400000 */
[----:B------:R-:W0:Y:S08]  /*1790*/  MUFU.EX2 R30, R33 ;  /* 0x00000021001e7308 */ /* 0x000e300000000800 */
[----:B------:R-:W1:Y:S08]  /*17a0*/  MUFU.EX2 R28, R28 ;  /* 0x0000001c001c7308 */ /* 0x000e700000000800 */
[----:B------:R2:W3:Y:S01]  /*17b0*/  MUFU.EX2 R29, R31 ;  /* 0x0000001f001d7308 */ /* 0x0004e20000000800 */
[----:B0-----:R-:W-:-:S04]  /*17c0*/  FADD R15, R27, R30 ;  /* 0x0000001e1b0f7221 */ /* 0x001fc80000000000 */
[----:B-1----:R-:W-:Y:S01]  /*17d0*/  FADD R22, R28, R15 ;  /* 0x0000000f1c167221 */ /* 0x002fe20000000000 */
[----:B------:R-:W-:Y:S01]  /*17e0*/  FADD R15, R26, R23 ;  /* 0x000000171a0f7221 */ /* 0x000fe20000000000 */
[----:B------:R-:W-:Y:S01]  /*17f0*/  FADD R23, -R10, R11 ;  /* 0x0000000b0a177221 */ /* 0x000fe20000000100 */
[----:B------:R-:W-:Y:S02]  /*1800*/  F2FP.F16.F32.PACK_AB R26, R26, R25 ;  /* 0x000000191a1a723e */ /* 0x000fe400000000ff */
[----:B------:R-:W-:Y:S01]  /*1810*/  F2FP.F16.F32.PACK_AB R25, R30, R27 ;  /* 0x0000001b1e19723e */ /* 0x000fe200000000ff */
[----:B--2---:R-:W-:Y:S01]  /*1820*/  FMUL R31, R23, 1.4426950216293334961 ;  /* 0x3fb8aa3b171f7820 */ /* 0x004fe20000400000 */
[----:B------:R-:W-:Y:S01]  /*1830*/  FADD R23, -R13, R12 ;  /* 0x0000000c0d177221 */ /* 0x000fe20000000100 */
[----:B---3--:R-:W-:Y:S01]  /*1840*/  FADD R22, R29, R22 ;  /* 0x000000161d167221 */ /* 0x008fe20000000000 */
[----:B------:R-:W0:Y:S01]  /*1850*/  SHFL.BFLY PT, R32, R15, 0x2, 0x1f ;  /* 0x0c401f000f207f89 */ /* 0x000e2200000e0000 */
[----:B------:R-:W1:Y:S01]  /*1860*/  MUFU.EX2 R12, R31 ;  /* 0x0000001f000c7308 */ /* 0x000e620000000800 */
[----:B------:R-:W-:Y:S01]  /*1870*/  FMUL R23, R23, 1.4426950216293334961 ;  /* 0x3fb8aa3b17177820 */ /* 0x000fe20000400000 */
[----:B------:R-:W-:Y:S01]  /*1880*/  F2FP.F16.F32.PACK_AB R27, R29, R28 ;  /* 0x0000001c1d1b723e */ /* 0x000fe200000000ff */
[----:B------:R-:W2:Y:S05]  /*1890*/  SHFL.BFLY PT, R11, R22, 0x2, 0x1f ;  /* 0x0c401f00160b7f89 */ /* 0x000eaa00000e0000 */
[----:B------:R-:W3:Y:S01]  /*18a0*/  MUFU.EX2 R23, R23 ;  /* 0x0000001700177308 */ /* 0x000ee20000000800 */
[-C--:B-1----:R-:W-:Y:S01]  /*18b0*/  FMUL R40, R40, R12.reuse ;  /* 0x0000000c28287220 */ /* 0x082fe20000400000 */
[-C--:B------:R-:W-:Y:S01]  /*18c0*/  FMUL R41, R41, R12.reuse ;  /* 0x0000000c29297220 */ /* 0x080fe20000400000 */
[-C--:B------:R-:W-:Y:S01]  /*18d0*/  FMUL R44, R44, R12.reuse ;  /* 0x0000000c2c2c7220 */ /* 0x080fe20000400000 */
[----:B------:R-:W-:Y:S01]  /*18e0*/  FMUL R45, R45, R12 ;  /* 0x0000000c2d2d7220 */ /* 0x000fe20000400000 */
[----:B0-----:R-:W-:Y:S01]  /*18f0*/  FADD R32, R15, R32 ;  /* 0x000000200f207221 */ /* 0x001fe20000000000 */
[-C--:B---3--:R-:W-:Y:S01]  /*1900*/  FMUL R42, R42, R23.reuse ;  /* 0x000000172a2a7220 */ /* 0x088fe20000400000 */
[-C--:B------:R-:W-:Y:S01]  /*1910*/  FMUL R43, R43, R23.reuse ;  /* 0x000000172b2b7220 */ /* 0x080fe20000400000 */
[-C--:B------:R-:W-:Y:S01]  /*1920*/  FMUL R46, R46, R23.reuse ;  /* 0x000000172e2e7220 */ /* 0x080fe20000400000 */
[----:B------:R-:W-:Y:S01]  /*1930*/  FMUL R47, R47, R23 ;  /* 0x000000172f2f7220 */ /* 0x000fe20000400000 */
[----:B------:R-:W-:Y:S01]  /*1940*/  BAR.SYNC.DEFER_BLOCKING 0x0 ;  /* 0x0000000000007b1d */ /* 0x000fe20000010000 */
[----:B--2---:R-:W-:-:S05]  /*1950*/  FADD R28, R22, R11 ;  /* 0x0000000b161c7221 */ /* 0x004fca0000000000 */
[----:B------:R-:W0:Y:S04]  /*1960*/  SHFL.BFLY PT, R11, R32, 0x1, 0x1f ;  /* 0x0c201f00200b7f89 */ /* 0x000e2800000e0000 */
[----:B------:R-:W1:Y:S01]  /*1970*/  SHFL.BFLY PT, R15, R28, 0x1, 0x1f ;  /* 0x0c201f001c0f7f89 */ /* 0x000e6200000e0000 */
[----:B------:R-:W-:-:S06]  /*1980*/  WARPGROUP.ARRIVE ;  /* 0x00000000000079c5 */ /* 0x000fcc0000000000 */
[----:B------:R-:W-:Y:S01]  /*1990*/  HGMMA.64x16x16.F32 R48, R56, gdesc[UR24], R48 ;  /* 0x0020001838307df0 */ /* 0x000fe20008700830 */
[----:B0-----:R-:W-:Y:S02]  /*19a0*/  FADD R11, R32, R11 ;  /* 0x0000000b200b7221 */ /* 0x001fe40000000000 */
[----:B------:R-:W-:Y:S01]  /*19b0*/  HGMMA.64x16x16.F32 R40, R24, gdesc[UR24], R40, gsb0 ;  /* 0x0020001818287df0 */ /* 0x000fe20008000828 */
[----:B-1----:R-:W-:Y:S01]  /*19c0*/  FADD R22, R28, R15 ;  /* 0x0000000f1c167221 */ /* 0x002fe20000000000 */
[----:B------:R-:W-:Y:S01]  /*19d0*/  FFMA R3, R12, R3, R11 ;  /* 0x000000030c037223 */ /* 0x000fe2000000000b */
[----:B------:R-:W-:Y:S02]  /*19e0*/  MOV R11, R10 ;  /* 0x0000000a000b7202 */ /* 0x000fe40000000f00 */
[----:B------:R-:W-:Y:S01]  /*19f0*/  FFMA R2, R23, R2, R22 ;  /* 0x0000000217027223 */ /* 0x000fe20000000016 */
[----:B------:R-:W-:Y:S02]  /*1a00*/  MOV R22, R10 ;  /* 0x0000000a00167202 */ /* 0x000fe40000000f00 */
[----:B------:R-:W-:-:S02]  /*1a10*/  MOV R15, R9 ;  /* 0x00000009000f7202 */ /* 0x000fc40000000f00 */
[----:B------:R-:W-:Y:S01]  /*1a20*/  MOV R10, R9 ;  /* 0x00000009000a7202 */ /* 0x000fe20000000f00 */
[----:B------:R-:W-:Y:S01]  /*1a30*/  IMAD.MOV.U32 R9, RZ, RZ, R14 ;  /* 0x000000ffff097224 */ /* 0x000fe200078e000e */
[----:B------:R-:W-:Y:S01]  /*1a40*/  MOV R12, R13 ;  /* 0x0000000d000c7202 */ /* 0x000fe20000000f00 */
[----:B------:R-:W-:Y:S02]  /*1a50*/  WARPGROUP.DEPBAR.LE gsb0, 0x0 ;  /* 0x00008000000079c5 */ /* 0x000fe40000010000 */
[----:B------:R-:W-:Y:S05]  /*1a60*/  @!P0 BRA `(.L_x_1) ;  /* 0xfffffff000b08947 */ /* 0x000fea000383ffff */
.L_x_0:
[----:B------:R-:W0:Y:S01]  /*1a70*/  S2R R0, SR_TID.X ;  /* 0x0000000000007919 */ /* 0x000e220000002100 */
[----:B------:R-:W-:Y:S01]  /*1a80*/  FSETP.GT.AND P0, PT, |R4|, 8.50705917302346158658e+37, PT ;  /* 0x7e8000000400780b */ /* 0x000fe20003f04200 */
[C---:B------:R-:W-:Y:S01]  /*1a90*/  FMUL R25, R2.reuse, 8388608 ;  /* 0x4b00000002197820 */ /* 0x040fe20000400000 */
[----:B------:R-:W-:Y:S01]  /*1aa0*/  FSETP.GEU.AND P2, PT, R5, 1.175494350822287508e-38, PT ;  /* 0x008000000500780b */ /* 0x000fe20003f4e000 */
[----:B------:R-:W-:Y:S01]  /*1ab0*/  FMUL R16, R43, 0.25 ;  /* 0x3e8000002b107820 */ /* 0x000fe20000400000 */
[----:B------:R-:W-:Y:S01]  /*1ac0*/  FSETP.GT.AND P3, PT, |R5|, 8.50705917302346158658e+37, PT ;  /* 0x7e8000000500780b */ /* 0x000fe20003f64200 */
[----:B------:R-:W-:Y:S01]  /*1ad0*/  FMUL R18, R41, 0.25 ;  /* 0x3e80000029127820 */ /* 0x000fe20000400000 */
[----:B------:R-:W-:Y:S01]  /*1ae0*/  FSETP.GT.AND P4, PT, |R2|, 8.50705917302346158658e+37, PT ;  /* 0x7e8000000200780b */ /* 0x000fe20003f84200 */
[----:B------:R-:W-:Y:S01]  /*1af0*/  FMUL R19, R48, 0.25 ;  /* 0x3e80000030137820 */ /* 0x000fe20000400000 */
[----:B------:R-:W-:Y:S01]  /*1b00*/  FSEL R17, RZ, -23, P2 ;  /* 0xc1b80000ff117808 */ /* 0x000fe20001000000 */
[----:B------:R-:W-:Y:S01]  /*1b10*/  FMUL R20, R47, 0.25 ;  /* 0x3e8000002f147820 */ /* 0x000fe20000400000 */
[----:B------:R-:W-:Y:S01]  /*1b20*/  FSETP.GEU.AND P5, PT, R4, 1.175494350822287508e-38, PT ;  /* 0x008000000400780b */ /* 0x000fe20003fae000 */
[----:B------:R-:W-:Y:S01]  /*1b30*/  FMUL R21, R46, 0.25 ;  /* 0x3e8000002e157820 */ /* 0x000fe20000400000 */
[----:B------:R-:W-:Y:S01]  /*1b40*/  FSEL R43, R16, R43, P4 ;  /* 0x0000002b102b7208 */ /* 0x000fe20002000000 */
[----:B------:R-:W-:Y:S01]  /*1b50*/  FMUL R16, R51, 0.25 ;  /* 0x3e80000033107820 */ /* 0x000fe20000400000 */
[----:B------:R-:W-:Y:S01]  /*1b60*/  FSEL R48, R19, R48, P3 ;  /* 0x0000003013307208 */ /* 0x000fe20001800000 */
[----:B------:R-:W-:Y:S01]  /*1b70*/  BAR.SYNC.DEFER_BLOCKING 0x0 ;  /* 0x0000000000007b1d */ /* 0x000fe20000010000 */
[----:B------:R-:W-:-:S02]  /*1b80*/  FSEL R20, R20, R47, P4 ;  /* 0x0000002f14147208 */ /* 0x000fc40002000000 */
[----:B------:R-:W-:Y:S02]  /*1b90*/  FSEL R51, R16, R51, P0 ;  /* 0x0000003310337208 */ /* 0x000fe40000000000 */
[----:B------:R-:W-:Y:S01]  /*1ba0*/  FSEL R21, R21, R46, P4 ;  /* 0x0000002e15157208 */ /* 0x000fe20002000000 */
[----:B------:R-:W-:Y:S02]  /*1bb0*/  ULDC.64 UR4, c[0x0][0x270] ;  /* 0x00009c0000047ab9 */ /* 0x000fe40000000a00 */
[----:B------:R-:W-:Y:S01]  /*1bc0*/  UIMAD UR4, UR7, UR4, URZ ;  /* 0x00000004070472a4 */ /* 0x000fe2000f8e023f */
[C---:B0-----:R-:W-:Y:S02]  /*1bd0*/  SHF.L.U32 R6, R0.reuse, 0x3, RZ ;  /* 0x0000000300067819 */ /* 0x041fe400000006ff */
[C---:B------:R-:W-:Y:S02]  /*1be0*/  SHF.L.U32 R7, R0.reuse, 0x6, RZ ;  /* 0x0000000600077819 */ /* 0x040fe400000006ff */
[----:B------:R-:W-:-:S02]  /*1bf0*/  LOP3.LUT R12, R0, 0xf, RZ, 0xc0, !PT ;  /* 0x0000000f000c7812 */ /* 0x000fc400078ec0ff */
[C---:B------:R-:W-:Y:S02]  /*1c00*/  LOP3.LUT R11, R6.reuse, 0x38, RZ, 0xc0, !PT ;  /* 0x00000038060b7812 */ /* 0x040fe400078ec0ff */
[----:B------:R-:W-:Y:S02]  /*1c10*/  LOP3.LUT R10, R6, 0x300, RZ, 0xc0, !PT ;  /* 0x00000300060a7812 */ /* 0x000fe400078ec0ff */
[----:B------:R-:W-:Y:S02]  /*1c20*/  LOP3.LUT R7, R7, 0x400, RZ, 0xc0, !PT ;  /* 0x0000040007077812 */ /* 0x000fe400078ec0ff */
[----:B------:R-:W-:Y:S02]  /*1c30*/  LEA R6, R12, UR14, 0x4 ;  /* 0x0000000e0c067c11 */ /* 0x000fe4000f8e20ff */
[----:B------:R-:W-:Y:S02]  /*1c40*/  LOP3.LUT R9, R0, 0x70, RZ, 0xc0, !PT ;  /* 0x0000007000097812 */ /* 0x000fe400078ec0ff */
[----:B------:R-:W-:Y:S01]  /*1c50*/  IADD3 R10, R10, R6, R7 ;  /* 0x000000060a0a7210 */ /* 0x000fe20007ffe007 */
[----:B------:R-:W-:Y:S01]  /*1c60*/  FMUL R7, R44, 0.25 ;  /* 0x3e8000002c077820 */ /* 0x000fe20000400000 */
[----:B------:R-:W-:Y:S01]  /*1c70*/  IADD3 R12, R11, UR14, RZ ;  /* 0x0000000e0b0c7c10 */ /* 0x000fe2000fffe0ff */
[----:B------:R-:W-:Y:S01]  /*1c80*/  FMUL R11, R54, 0.25 ;  /* 0x3e800000360b7820 */ /* 0x000fe20000400000 */
[----:B------:R-:W-:Y:S01]  /*1c90*/  MOV R6, R3 ;  /* 0x0000000300067202 */ /* 0x000fe20000000f00 */
[----:B------:R-:W-:Y:S01]  /*1ca0*/  FMUL R3, R42, 0.25 ;  /* 0x3e8000002a037820 */ /* 0x000fe20000400000 */
[----:B------:R-:W-:Y:S01]  /*1cb0*/  LEA R9, R9, R12, 0x2 ;  /* 0x0000000c09097211 */ /* 0x000fe200078e10ff */
[----:B------:R-:W-:Y:S01]  /*1cc0*/  FMUL R12, R45, 0.25 ;  /* 0x3e8000002d0c7820 */ /* 0x000fe20000400000 */
[C---:B------:R-:W-:Y:S01]  /*1cd0*/  FSETP.GT.AND P1, PT, |R6|.reuse, 8.50705917302346158658e+37, PT ;  /* 0x7e8000000600780b */ /* 0x040fe20003f24200 */
[----:B------:R-:W-:Y:S01]  /*1ce0*/  FMUL R19, R6, 8388608 ;  /* 0x4b00000006137820 */ /* 0x000fe20000400000 */
[----:B------:R-:W-:-:S02]  /*1cf0*/  FSEL R30, R11, R54, P0 ;  /* 0x000000360b1e7208 */ /* 0x000fc40000000000 */
[----:B------:R-:W-:Y:S01]  /*1d00*/  FSEL R28, R7, R44, P1 ;  /* 0x0000002c071c7208 */ /* 0x000fe20000800000 */
[----:B------:R-:W-:Y:S01]  /*1d10*/  FMUL R7, R40, 0.25 ;  /* 0x3e80000028077820 */ /* 0x000fe20000400000 */
[----:B------:R-:W-:Y:S01]  /*1d20*/  FSEL R27, R12, R45, P1 ;  /* 0x0000002d0c1b7208 */ /* 0x000fe20000800000 */
[----:B------:R-:W-:Y:S01]  /*1d30*/  FMUL R12, R55, 0.25 ;  /* 0x3e800000370c7820 */ /* 0x000fe20000400000 */
[----:B------:R-:W-:Y:S02]  /*1d40*/  FSEL R3, R3, R42, P4 ;  /* 0x0000002a03037208 */ /* 0x000fe40002000000 */
[----:B------:R-:W-:Y:S01]  /*1d50*/  FSEL R40, R7, R40, P1 ;  /* 0x0000002807287208 */ /* 0x000fe20000800000 */
[----:B------:R-:W-:Y:S01]  /*1d60*/  FMUL R7, R50, 0.25 ;  /* 0x3e80000032077820 */ /* 0x000fe20000400000 */
[----:B------:R-:W-:Y:S01]  /*1d70*/  FSEL R29, R12, R55, P0 ;  /* 0x000000370c1d7208 */ /* 0x000fe20000000000 */
[----:B------:R-:W-:Y:S01]  /*1d80*/  FMUL R12, R5, 8388608 ;  /* 0x4b000000050c7820 */ /* 0x000fe20000400000 */
[----:B------:R-:W-:-:S02]  /*1d90*/  FSEL R42, RZ, -23, P5 ;  /* 0xc1b80000ff2a7808 */ /* 0x000fc40002800000 */
[----:B------:R-:W-:Y:S01]  /*1da0*/  FSEL R50, R7, R50, P0 ;  /* 0x0000003207327208 */ /* 0x000fe20000000000 */
[----:B------:R-:W-:Y:S01]  /*1db0*/  FMUL R7, R52, 0.25 ;  /* 0x3e80000034077820 */ /* 0x000fe20000400000 */
[----:B------:R-:W-:Y:S02]  /*1dc0*/  FSEL R11, R12, R5, !P2 ;  /* 0x000000050c0b7208 */ /* 0x000fe40005000000 */
[----:B------:R-:W-:Y:S02]  /*1dd0*/  SHF.R.U32.HI R12, RZ, 0x1, R0 ;  /* 0x00000001ff0c7819 */ /* 0x000fe40000011600 */
[----:B------:R-:W-:Y:S01]  /*1de0*/  FSEL R52, R7, R52, P3 ;  /* 0x0000003407347208 */ /* 0x000fe20001800000 */
[----:B------:R-:W-:Y:S01]  /*1df0*/  FMUL R7, R4, 8388608 ;  /* 0x4b00000004077820 */ /* 0x000fe20000400000 */
[----:B------:R-:W-:Y:S01]  /*1e00*/  LOP3.LUT R24, R12, 0x4, RZ, 0xc0, !PT ;  /* 0x000000040c187812 */ /* 0x000fe200078ec0ff */
[----:B------:R-:W-:Y:S01]  /*1e10*/  VIADD R16, R11, 0xc0cafb0d ;  /* 0xc0cafb0d0b107836 */ /* 0x000fe20000000000 */
[----:B------:R-:W-:-:S02]  /*1e20*/  FSETP.GEU.AND P2, PT, |R2|, 1.175494350822287508e-38, PT ;  /* 0x008000000200780b */ /* 0x000fc40003f4e200 */
[----:B------:R-:W-:Y:S02]  /*1e30*/  IADD3 R9, R24, R9, RZ ;  /* 0x0000000918097210 */ /* 0x000fe40007ffe0ff */
[----:B------:R-:W-:Y:S02]  /*1e40*/  FSEL R24, R7, R4, !P5 ;  /* 0x0000000407187208 */ /* 0x000fe40006800000 */
[----:B------:R-:W-:Y:S02]  /*1e50*/  FSETP.GEU.AND P5, PT, R2, 1.175494350822287508e-38, PT ;  /* 0x008000000200780b */ /* 0x000fe40003fae000 */
[----:B------:R-:W-:Y:S01]  /*1e60*/  FSEL R41, R18, R41, P1 ;  /* 0x0000002912297208 */ /* 0x000fe20000800000 */
[----:B------:R-:W-:Y:S01]  /*1e70*/  FMUL R18, R53, 0.25 ;  /* 0x3e80000035127820 */ /* 0x000fe20000400000 */
[----:B------:R-:W-:Y:S01]  /*1e80*/  FSEL R25, R25, R2, !P5 ;  /* 0x0000000219197208 */ /* 0x000fe20006800000 */
[----:B------:R-:W-:Y:S01]  /*1e90*/  @P4 FMUL R2, R2, 0.25 ;  /* 0x3e80000002024820 */ /* 0x000fe20000400000 */
[----:B------:R-:W-:Y:S01]  /*1ea0*/  IADD3 R31, R24, -0x3f3504f3, RZ ;  /* 0xc0cafb0d181f7810 */ /* 0x000fe20007ffe0ff */
[----:B------:R-:W-:Y:S01]  /*1eb0*/  @!P2 FMUL R20, R20, 16777216 ;  /* 0x4b8000001414a820 */ /* 0x000fe20000400000 */
[----:B------:R-:W-:Y:S01]  /*1ec0*/  FSETP.GEU.AND P6, PT, R6, 1.175494350822287508e-38, PT ;  /* 0x008000000600780b */ /* 0x000fe20003fce000 */
[----:B------:R-:W-:Y:S01]  /*1ed0*/  @!P2 FMUL R2, R2, 16777216 ;  /* 0x4b8000000202a820 */ /* 0x000fe20000400000 */
[----:B------:R-:W-:Y:S01]  /*1ee0*/  LOP3.LUT R31, R31, 0xff800000, RZ, 0xc0, !PT ;  /* 0xff8000001f1f7812 */ /* 0x000fe200078ec0ff */
[----:B------:R-:W-:Y:S01]  /*1ef0*/  @!P2 FMUL R21, R21, 16777216 ;  /* 0x4b8000001515a820 */ /* 0x000fe20000400000 */
[----:B------:R-:W-:Y:S01]  /*1f00*/  FSEL R53, R18, R53, P3 ;  /* 0x0000003512357208 */ /* 0x000fe20001800000 */
[----:B------:R-:W-:Y:S01]  /*1f10*/  FMUL R18, R49, 0.25 ;  /* 0x3e80000031127820 */ /* 0x000fe20000400000 */
[----:B------:R-:W-:Y:S01]  /*1f20*/  FSEL R26, R19, R6, !P6 ;  /* 0x00000006131a7208 */ /* 0x000fe20007000000 */
[----:B------:R-:W0:Y:S01]  /*1f30*/  MUFU.RCP R2, R2 ;  /* 0x0000000200027308 */ /* 0x000e220000001000 */
[----:B------:R-:W-:Y:S01]  /*1f40*/  I2FP.F32.S32 R7, R31 ;  /* 0x0000001f00077245 */ /* 0x000fe20000201400 */
[----:B------:R-:W-:Y:S01]  /*1f50*/  @!P2 FMUL R43, R43, 16777216 ;  /* 0x4b8000002b2ba820 */ /* 0x000fe20000400000 */
[----:B------:R-:W-:Y:S01]  /*1f60*/  LOP3.LUT R16, R16, 0xff800000, RZ, 0xc0, !PT ;  /* 0xff80000010107812 */ /* 0x000fe200078ec0ff */
[----:B------:R-:W-:Y:S01]  /*1f70*/  @!P2 FMUL R3, R3, 16777216 ;  /* 0x4b8000000303a820 */ /* 0x000fe20000400000 */
[----:B------:R-:W-:Y:S01]  /*1f80*/  FSEL R49, R18, R49, P3 ;  /* 0x0000003112317208 */ /* 0x000fe20001800000 */
[----:B------:R-:W-:Y:S01]  /*1f90*/  FFMA.FTZ R42, R7, 1.1920928955078125e-07, R42 ;  /* 0x34000000072a7823 */ /* 0x000fe2000001002a */
[----:B------:R-:W-:-:S02]  /*1fa0*/  FSEL R23, RZ, -23, P6 ;  /* 0xc1b80000ff177808 */ /* 0x000fc40003000000 */
[----:B------:R-:W-:Y:S02]  /*1fb0*/  IADD3 R19, R26, -0x3f3504f3, RZ ;  /* 0xc0cafb0d1a137810 */ /* 0x000fe40007ffe0ff */
[C---:B------:R-:W-:Y:S01]  /*1fc0*/  FSETP.GEU.AND P6, PT, |R6|.reuse, 1.175494350822287508e-38, PT ;  /* 0x008000000600780b */ /* 0x040fe20003fce200 */
[----:B------:R-:W-:Y:S01]  /*1fd0*/  @P1 FMUL R6, R6, 0.25 ;  /* 0x3e80000006061820 */ /* 0x000fe20000400000 */
[----:B------:R-:W-:Y:S02]  /*1fe0*/  IADD3 R18, R25, -0x3f3504f3, RZ ;  /* 0xc0cafb0d19127810 */ /* 0x000fe40007ffe0ff */
[----:B------:R-:W-:Y:S02]  /*1ff0*/  I2FP.F32.S32 R12, R16 ;  /* 0x00000010000c7245 */ /* 0x000fe40000201400 */
[----:B------:R-:W-:Y:S01]  /*2000*/  FSETP.GEU.AND P4, PT, |R4|, 1.175494350822287508e-38, PT ;  /* 0x008000000400780b */ /* 0x000fe20003f8e200 */
[C---:B0-----:R-:W-:Y:S01]  /*2010*/  FMUL R20, R2.reuse, R20 ;  /* 0x0000001402147220 */ /* 0x041fe20000400000 */
[----:B------:R-:W-:Y:S01]  /*2020*/  FSETP.GEU.AND P1, PT, |R5|, 1.175494350822287508e-38, PT ;  /* 0x008000000500780b */ /* 0x000fe20003f2e200 */
[C---:B------:R-:W-:Y:S01]  /*2030*/  FMUL R21, R2.reuse, R21 ;  /* 0x0000001502157220 */ /* 0x040fe20000400000 */
[C---:B------:R-:W-:Y:S01]  /*2040*/  FMUL R7, R2.reuse, R43 ;  /* 0x0000002b02077220 */ /* 0x040fe20000400000 */
[----:B------:R-:W-:Y:S01]  /*2050*/  LOP3.LUT R19, R19, 0xff800000, RZ, 0xc0, !PT ;  /* 0xff80000013137812 */ /* 0x000fe200078ec0ff */
[----:B------:R-:W-:Y:S01]  /*2060*/  FMUL R2, R2, R3 ;  /* 0x0000000302027220 */ /* 0x000fe20000400000 */
[----:B------:R-:W-:Y:S01]  /*2070*/  LOP3.LUT R18, R18, 0xff800000, RZ, 0xc0, !PT ;  /* 0xff80000012127812 */ /* 0x000fe200078ec0ff */
[----:B------:R-:W-:Y:S01]  /*2080*/  FFMA.FTZ R17, R12, 1.1920928955078125e-07, R17 ;  /* 0x340000000c117823 */ /* 0x000fe20000010011 */
[----:B------:R-:W-:Y:S01]  /*2090*/  I2FP.F32.S32 R12, R19 ;  /* 0x00000013000c7245 */ /* 0x000fe20000201400 */
[----:B------:R-:W-:Y:S01]  /*20a0*/  @P0 FMUL R4, R4, 0.25 ;  /* 0x3e80000004040820 */ /* 0x000fe20000400000 */
[----:B------:R-:W-:Y:S01]  /*20b0*/  FSEL R32, RZ, -23, P5 ;  /* 0xc1b80000ff207808 */ /* 0x000fe20002800000 */
[----:B------:R-:W-:Y:S01]  /*20c0*/  @P3 FMUL R5, R5, 0.25 ;  /* 0x3e80000005053820 */ /* 0x000fe20000400000 */
[----:B------:R-:W-:Y:S01]  /*20d0*/  I2FP.F32.S32 R33, R18 ;  /* 0x0000001200217245 */ /* 0x000fe20000201400 */
[----:B------:R-:W-:Y:S01]  /*20e0*/  FFMA.FTZ R23, R12, 1.1920928955078125e-07, R23 ;  /* 0x340000000c177823 */ /* 0x000fe20000010017 */
[----:B------:R-:W-:Y:S01]  /*20f0*/  F2FP.F16.F32.PACK_AB R7, R7, R2 ;  /* 0x000000020707723e */ /* 0x000fe200000000ff */
[----:B------:R-:W-:Y:S01]  /*2100*/  @!P6 FMUL R6, R6, 16777216 ;  /* 0x4b8000000606e820 */ /* 0x000fe20000400000 */
[----:B------:R-:W-:Y:S01]  /*2110*/  IADD3 R2, R11, -R16, RZ ;  /* 0x800000100b027210 */ /* 0x000fe20007ffe0ff */
[----:B------:R-:W-:Y:S01]  /*2120*/  FFMA.FTZ R12, R33, 1.1920928955078125e-07, R32 ;  /* 0x34000000210c7823 */ /* 0x000fe20000010020 */
[----:B------:R-:W-:Y:S01]  /*2130*/  IADD3 R3, R24, -R31, RZ ;  /* 0x8000001f18037210 */ /* 0x000fe20007ffe0ff */
[----:B------:R-:W-:-:S02]  /*2140*/  IMAD.MOV.U32 R33, RZ, RZ, 0x3dc6b27f ;  /* 0x3dc6b27fff217424 */ /* 0x000fc400078e00ff */
[----:B------:R-:W-:Y:S01]  /*2150*/  @!P4 FMUL R4, R4, 16777216 ;  /* 0x4b8000000404c820 */ /* 0x000fe20000400000 */
[----:B------:R-:W-:Y:S01]  /*2160*/  FADD R2, R2, -1 ;  /* 0xbf80000002027421 */ /* 0x000fe20000000000 */
[----:B------:R-:W-:Y:S01]  /*2170*/  @!P1 FMUL R5, R5, 16777216 ;  /* 0x4b80000005059820 */ /* 0x000fe20000400000 */
[----:B------:R-:W-:Y:S01]  /*2180*/  FADD R3, R3, -1 ;  /* 0xbf80000003037421 */ /* 0x000fe20000000000 */
[----:B------:R-:W-:Y:S01]  /*2190*/  IADD3 R16, R26, -R19, RZ ;  /* 0x800000131a107210 */ /* 0x000fe20007ffe0ff */
[CC--:B------:R-:W-:Y:S01]  /*21a0*/  FFMA.FTZ R19, R2.reuse, R33.reuse, -0.16845393180847167969 ;  /* 0xbe2c7f3002137423 */ /* 0x0c0fe20000010021 */
[----:B------:R-:W-:Y:S01]  /*21b0*/  IADD3 R18, R25, -R18, RZ ;  /* 0x8000001219127210 */ /* 0x000fe20007ffe0ff */
[C---:B------:R-:W-:Y:S01]  /*21c0*/  FFMA.FTZ R32, R3.reuse, R33, -0.16845393180847167969 ;  /* 0xbe2c7f3003207423 */ /* 0x040fe20000010021 */
[----:B------:R-:W0:Y:S01]  /*21d0*/  MUFU.RCP R6, R6 ;  /* 0x0000000600067308 */ /* 0x000e220000001000 */
[----:B------:R-:W-:Y:S01]  /*21e0*/  FFMA.FTZ R19, R2, R19, 0.1716887056827545166 ;  /* 0x3e2fcf2a02137423 */ /* 0x000fe20000010013 */
[----:B------:R-:W-:Y:S01]  /*21f0*/  FADD R16, R16, -1 ;  /* 0xbf80000010107421 */ /* 0x000fe20000000000 */
[C---:B------:R-:W-:Y:S01]  /*2200*/  FFMA.FTZ R32, R3.reuse, R32, 0.1716887056827545166 ;  /* 0x3e2fcf2a03207423 */ /* 0x040fe20000010020 */
[----:B------:R-:W-:Y:S01]  /*2210*/  FADD R18, R18, -1 ;  /* 0xbf80000012127421 */ /* 0x000fe20000000000 */
[----:B------:R-:W-:Y:S01]  /*2220*/  FFMA.FTZ R19, R2, R19, -0.17900948226451873779 ;  /* 0xbe374e4302137423 */ /* 0x000fe20000010013 */
[-C--:B------:R-:W-:Y:S01]  /*2230*/  FFMA.FTZ R31, R16, R33.reuse, -0.16845393180847167969 ;  /* 0xbe2c7f30101f7423 */ /* 0x080fe20000010021 */
[C---:B------:R-:W-:Y:S01]  /*2240*/  FFMA.FTZ R32, R3.reuse, R32, -0.17900948226451873779 ;  /* 0xbe374e4303207423 */ /* 0x040fe20000010020 */
[----:B------:R-:W1:Y:S01]  /*2250*/  MUFU.RCP R4, R4 ;  /* 0x0000000400047308 */ /* 0x000e620000001000 */
[----:B------:R-:W-:Y:S01]  /*2260*/  FFMA.FTZ R33, R18, R33, -0.16845393180847167969 ;  /* 0xbe2c7f3012217423 */ /* 0x000fe20000010021 */
[----:B------:R-:W-:Y:S01]  /*2270*/  FFMA.FTZ R19, R2, R19, 0.20512372255325317383 ;  /* 0x3e520bf402137423 */ /* 0x000fe20000010013 */
[----:B------:R-:W-:Y:S01]  /*2280*/  FFMA.FTZ R32, R3, R32, 0.20512372255325317383 ;  /* 0x3e520bf403207423 */ /* 0x000fe20000010020 */
[----:B------:R-:W-:Y:S01]  /*2290*/  FFMA.FTZ R31, R16, R31, 0.1716887056827545166 ;  /* 0x3e2fcf2a101f7423 */ /* 0x000fe2000001001f */
[----:B------:R-:W-:Y:S01]  /*22a0*/  FFMA.FTZ R33, R18, R33, 0.1716887056827545166 ;  /* 0x3e2fcf2a12217423 */ /* 0x000fe20000010021 */
[----:B------:R-:W-:Y:S01]  /*22b0*/  @!P6 FMUL R27, R27, 16777216 ;  /* 0x4b8000001b1be820 */ /* 0x000fe20000400000 */
[----:B------:R-:W-:Y:S01]  /*22c0*/  @!P6 FMUL R28, R28, 16777216 ;  /* 0x4b8000001c1ce820 */ /* 0x000fe20000400000 */
[----:B------:R-:W2:Y:S01]  /*22d0*/  MUFU.RCP R5, R5 ;  /* 0x0000000500057308 */ /* 0x000ea20000001000 */
[----:B------:R-:W-:Y:S01]  /*22e0*/  @!P6 FMUL R41, R41, 16777216 ;  /* 0x4b8000002929e820 */ /* 0x000fe20000400000 */
[----:B------:R-:W-:Y:S01]  /*22f0*/  @!P6 FMUL R40, R40, 16777216 ;  /* 0x4b8000002828e820 */ /* 0x000fe20000400000 */
[----:B------:R-:W-:Y:S01]  /*2300*/  @!P4 FMUL R51, R51, 16777216 ;  /* 0x4b8000003333c820 */ /* 0x000fe20000400000 */
[----:B------:R-:W-:Y:S01]  /*2310*/  @!P4 FMUL R50, R50, 16777216 ;  /* 0x4b8000003232c820 */ /* 0x000fe20000400000 */
[----:B------:R-:W-:Y:S01]  /*2320*/  @!P1 FMUL R49, R49, 16777216 ;  /* 0x4b80000031319820 */ /* 0x000fe20000400000 */
[----:B------:R-:W-:Y:S01]  /*2330*/  @!P1 FMUL R48, R48, 16777216 ;  /* 0x4b80000030309820 */ /* 0x000fe20000400000 */
[----:B------:R-:W-:Y:S01]  /*2340*/  FFMA.FTZ R19, R2, R19, -0.24046532809734344482 ;  /* 0xbe763c8b02137423 */ /* 0x000fe20000010013 */
[----:B------:R-:W-:Y:S01]  /*2350*/  FFMA.FTZ R32, R3, R32, -0.24046532809734344482 ;  /* 0xbe763c8b03207423 */ /* 0x000fe20000010020 */
[----:B------:R-:W-:Y:S01]  /*2360*/  FFMA.FTZ R31, R16, R31, -0.17900948226451873779 ;  /* 0xbe374e43101f7423 */ /* 0x000fe2000001001f */
[----:B------:R-:W-:Y:S01]  /*2370*/  FFMA.FTZ R33, R18, R33, -0.17900948226451873779 ;  /* 0xbe374e4312217423 */ /* 0x000fe20000010021 */
[C---:B0-----:R-:W-:Y:S01]  /*2380*/  FMUL R27, R6.reuse, R27 ;  /* 0x0000001b061b7220 */ /* 0x041fe20000400000 */
[C---:B------:R-:W-:Y:S01]  /*2390*/  FMUL R28, R6.reuse, R28 ;  /* 0x0000001c061c7220 */ /* 0x040fe20000400000 */
[C---:B------:R-:W-:Y:S01]  /*23a0*/  FMUL R41, R6.reuse, R41 ;  /* 0x0000002906297220 */ /* 0x040fe20000400000 */
[----:B------:R-:W-:Y:S01]  /*23b0*/  FMUL R6, R6, R40 ;  /* 0x0000002806067220 */ /* 0x000fe20000400000 */
[----:B------:R-:W-:Y:S01]  /*23c0*/  @!P4 FMUL R29, R29, 16777216 ;  /* 0x4b8000001d1dc820 */ /* 0x000fe20000400000 */
[----:B------:R-:W-:Y:S01]  /*23d0*/  @!P4 FMUL R30, R30, 16777216 ;  /* 0x4b8000001e1ec820 */ /* 0x000fe20000400000 */
[----:B------:R-:W-:Y:S01]  /*23e0*/  @!P1 FMUL R53, R53, 16777216 ;  /* 0x4b80000035359820 */ /* 0x000fe20000400000 */
[----:B------:R-:W-:Y:S01]  /*23f0*/  @!P1 FMUL R52, R52, 16777216 ;  /* 0x4b80000034349820 */ /* 0x000fe20000400000 */
[C---:B-1----:R-:W-:Y:S01]  /*2400*/  FMUL R51, R4.reuse, R51 ;  /* 0x0000003304337220 */ /* 0x042fe20000400000 */
[C---:B--2---:R-:W-:Y:S01]  /*2410*/  FMUL R49, R5.reuse, R49 ;  /* 0x0000003105317220 */ /* 0x044fe20000400000 */
[----:B------:R-:W-:Y:S01]  /*2420*/  FMUL R48, R5, R48 ;  /* 0x0000003005307220 */ /* 0x000fe20000400000 */
[----:B------:R-:W-:Y:S01]  /*2430*/  FMUL R50, R4, R50 ;  /* 0x0000003204327220 */ /* 0x000fe20000400000 */
[----:B------:R-:W-:Y:S01]  /*2440*/  FFMA.FTZ R19, R2, R19, 0.28857114911079406738 ;  /* 0x3e93bf9902137423 */ /* 0x000fe20000010013 */
[----:B------:R-:W-:Y:S01]  /*2450*/  FFMA.FTZ R32, R3, R32, 0.28857114911079406738 ;  /* 0x3e93bf9903207423 */ /* 0x000fe20000010020 */
[----:B------:R-:W-:Y:S01]  /*2460*/  FFMA.FTZ R31, R16, R31, 0.20512372255325317383 ;  /* 0x3e520bf4101f7423 */ /* 0x000fe2000001001f */
[----:B------:R-:W-:Y:S01]  /*2470*/  FFMA.FTZ R33, R18, R33, 0.20512372255325317383 ;  /* 0x3e520bf412217423 */ /* 0x000fe20000010021 */
[C---:B------:R-:W-:Y:S01]  /*2480*/  FMUL R29, R4.reuse, R29 ;  /* 0x0000001d041d7220 */ /* 0x040fe20000400000 */
[----:B------:R-:W-:Y:S01]  /*2490*/  FMUL R30, R4, R30 ;  /* 0x0000001e041e7220 */ /* 0x000fe20000400000 */
[C---:B------:R-:W-:Y:S01]  /*24a0*/  FMUL R53, R5.reuse, R53 ;  /* 0x0000003505357220 */ /* 0x040fe20000400000 */
[----:B------:R-:W-:Y:S01]  /*24b0*/  FMUL R52, R5, R52 ;  /* 0x0000003405347220 */ /* 0x000fe20000400000 */
[----:B------:R-:W-:Y:S01]  /*24c0*/  FFMA.FTZ R19, R2, R19, -0.36067417263984680176 ;  /* 0xbeb8aa4902137423 */ /* 0x000fe20000010013 */
[----:B------:R-:W-:Y:S01]  /*24d0*/  F2FP.F16.F32.PACK_AB R4, R49, R48 ;  /* 0x000000303104723e */ /* 0x000fe200000000ff */
[----:B------:R-:W-:Y:S01]  /*24e0*/  FFMA.FTZ R32, R3, R32, -0.36067417263984680176 ;  /* 0xbeb8aa4903207423 */ /* 0x000fe20000010020 */
[----:B------:R-:W-:Y:S01]  /*24f0*/  F2FP.F16.F32.PACK_AB R5, R51, R50 ;  /* 0x000000323305723e */ /* 0x000fe200000000ff */
[----:B------:R-:W-:Y:S01]  /*2500*/  FFMA.FTZ R31, R16, R31, -0.24046532809734344482 ;  /* 0xbe763c8b101f7423 */ /* 0x000fe2000001001f */
[----:B------:R-:W-:Y:S01]  /*2510*/  F2FP.F16.F32.PACK_AB R6, R41, R6 ;  /* 0x000000062906723e */ /* 0x000fe200000000ff */
[----:B------:R-:W-:Y:S01]  /*2520*/  FFMA.FTZ R33, R18, R33, -0.24046532809734344482 ;  /* 0xbe763c8b12217423 */ /* 0x000fe20000010021 */
[----:B------:R-:W-:Y:S01]  /*2530*/  FFMA.FTZ R19, R2, R19, 0.48089820146560668945 ;  /* 0x3ef6384a02137423 */ /* 0x000fe20000010013 */
[C---:B------:R-:W-:Y:S01]  /*2540*/  FFMA.FTZ R32, R3.reuse, R32, 0.48089820146560668945 ;  /* 0x3ef6384a03207423 */ /* 0x040fe20000010020 */
[----:B------:R-:W-:Y:S01]  /*2550*/  FFMA.FTZ R31, R16, R31, 0.28857114911079406738 ;  /* 0x3e93bf99101f7423 */ /* 0x000fe2000001001f */
[----:B------:R0:W-:Y:S01]  /*2560*/  STSM.16.M88.4 [R10], R4 ;  /* 0x000000040a007844 */ /* 0x0001e20000000200 */
[----:B------:R-:W-:Y:S01]  /*2570*/  FFMA.FTZ R33, R18, R33, 0.28857114911079406738 ;  /* 0x3e93bf9912217423 */ /* 0x000fe20000010021 */
[----:B------:R-:W-:Y:S01]  /*2580*/  FFMA.FTZ R19, R2, R19, -0.72134751081466674805 ;  /* 0xbf38aa3b02137423 */ /* 0x000fe20000010013 */
[C---:B------:R-:W-:Y:S01]  /*2590*/  FFMA.FTZ R32, R3.reuse, R32, -0.72134751081466674805 ;  /* 0xbf38aa3b03207423 */ /* 0x040fe20000010020 */
[----:B------:R-:W-:Y:S01]  /*25a0*/  FFMA.FTZ R31, R16, R31, -0.36067417263984680176 ;  /* 0xbeb8aa49101f7423 */ /* 0x000fe2000001001f */
[----:B------:R-:W-:Y:S01]  /*25b0*/  FFMA.FTZ R33, R18, R33, -0.36067417263984680176 ;  /* 0xbeb8aa4912217423 */ /* 0x000fe20000010021 */
[----:B------:R-:W-:Y:S01]  /*25c0*/  FMUL R19, R2, R19 ;  /* 0x0000001302137220 */ /* 0x000fe20000400000 */
[C---:B------:R-:W-:Y:S01]  /*25d0*/  FMUL R32, R3.reuse, R32 ;  /* 0x0000002003207220 */ /* 0x040fe20000400000 */
[----:B------:R-:W-:Y:S01]  /*25e0*/  FFMA.FTZ R31, R16, R31, 0.48089820146560668945 ;  /* 0x3ef6384a101f7423 */ /* 0x000fe2000001001f */
[----:B------:R-:W-:Y:S01]  /*25f0*/  FFMA.FTZ R33, R18, R33, 0.48089820146560668945 ;  /* 0x3ef6384a12217423 */ /* 0x000fe20000010021 */
[----:B------:R-:W-:Y:S01]  /*2600*/  FMUL R19, R2, R19 ;  /* 0x0000001302137220 */ /* 0x000fe20000400000 */
[----:B------:R-:W-:Y:S01]  /*2610*/  FMUL R32, R3, R32 ;  /* 0x0000002003207220 */ /* 0x000fe20000400000 */
[----:B------:R-:W-:Y:S01]  /*2620*/  FFMA.FTZ R31, R16, R31, -0.72134751081466674805 ;  /* 0xbf38aa3b101f7423 */ /* 0x000fe2000001001f */
[----:B------:R-:W-:Y:S01]  /*2630*/  FFMA.FTZ R33, R18, R33, -0.72134751081466674805 ;  /* 0xbf38aa3b12217423 */ /* 0x000fe20000010021 */
[----:B------:R-:W-:Y:S01]  /*2640*/  FFMA.FTZ R2, R2, 1.4426950216293334961, R19 ;  /* 0x3fb8aa3b02027823 */ /* 0x000fe20000010013 */
[----:B------:R-:W-:Y:S01]  /*2650*/  ISETP.GE.U32.AND P0, PT, R11, 0x7f800000, PT ;  /* 0x7f8000000b00780c */ /* 0x000fe20003f06070 */
[----:B0-----:R-:W-:Y:S01]  /*2660*/  FFMA.FTZ R5, R3, 1.4426950216293334961, R32 ;  /* 0x3fb8aa3b03057823 */ /* 0x001fe20000010020 */
[----:B------:R-:W-:Y:S01]  /*2670*/  FMUL R31, R16, R31 ;  /* 0x0000001f101f7220 */ /* 0x000fe20000400000 */
[----:B------:R-:W-:Y:S01]  /*2680*/  FMUL R33, R18, R33 ;  /* 0x0000002112217220 */ /* 0x000fe20000400000 */
[----:B------:R-:W-:Y:S01]  /*2690*/  LOP3.LUT R32, R0, 0x7f, RZ, 0xc0, !PT ;  /* 0x0000007f00207812 */ /* 0x000fe200078ec0ff */
[----:B------:R-:W-:Y:S01]  /*26a0*/  FADD R43, R17, R2 ;  /* 0x00000002112b7221 */ /* 0x000fe20000000000 */
[----:B------:R-:W-:Y:S01]  /*26b0*/  FMUL R31, R16, R31 ;  /* 0x0000001f101f7220 */ /* 0x000fe20000400000 */
[----:B------:R-:W-:Y:S01]  /*26c0*/  FMUL R33, R18, R33 ;  /* 0x0000002112217220 */ /* 0x000fe20000400000 */
[----:B------:R-:W-:Y:S01]  /*26d0*/  LEA R32, R32, UR14, 0x4 ;  /* 0x0000000e20207c11 */ /* 0x000fe2000f8e20ff */
[----:B------:R-:W0:Y:S01]  /*26e0*/  LDC.64 R2, c[0x0][0x228] ;  /* 0x00008a00ff027b82 */ /* 0x000e220000000a00 */
[----:B------:R-:W-:Y:S01]  /*26f0*/  ISETP.GE.U32.AND P1, PT, R24, 0x7f800000, PT ;  /* 0x7f8000001800780c */ /* 0x000fe20003f26070 */
[----:B------:R-:W-:Y:S01]  /*2700*/  FFMA.FTZ R4, R16, 1.4426950216293334961, R31 ;  /* 0x3fb8aa3b10047823 */ /* 0x000fe2000001001f */
[----:B------:R-:W-:-:S05]  /*2710*/  FFMA.FTZ R33, R18, 1.4426950216293334961, R33 ;  /* 0x3fb8aa3b12217823 */ /* 0x000fca0000010021 */
[----:B------:R-:W-:Y:S01]  /*2720*/  BAR.SYNC.DEFER_BLOCKING 0x0 ;  /* 0x0000000000007b1d */ /* 0x000fe20000010000 */
[----:B------:R-:W-:Y:S01]  /*2730*/  ISETP.GE.U32.AND P5, PT, R26, 0x7f800000, PT ;  /* 0x7f8000001a00780c */ /* 0x000fe20003fa6070 */
[----:B------:R-:W-:Y:S01]  /*2740*/  FADD R23, R23, R4 ;  /* 0x0000000417177221 */ /* 0x000fe20000000000 */
[----:B------:R-:W-:Y:S01]  /*2750*/  ISETP.GE.U32.AND P4, PT, R25, 0x7f800000, PT ;  /* 0x7f8000001900780c */ /* 0x000fe20003f86070 */
[----:B------:R-:W-:Y:S01]  /*2760*/  FADD R42, R42, R5 ;  /* 0x000000052a2a7221 */ /* 0x000fe20000000000 */
[----:B------:R-:W-:Y:S01]  /*2770*/  @P0 MOV R4, 0x7f800000 ;  /* 0x7f80000000040802 */ /* 0x000fe20000000f00 */
[----:B------:R-:W-:Y:S01]  /*2780*/  IMAD R6, R8, UR5, RZ ;  /* 0x0000000508067c24 */ /* 0x000fe2000f8e02ff */
[----:B------:R-:W-:Y:S01]  /*2790*/  USHF.L.U32 UR5, UR4, 0x1, URZ ;  /* 0x0000000104057899 */ /* 0x000fe2000800063f */
[----:B------:R-:W-:Y:S01]  /*27a0*/  FADD R12, R12, R33 ;  /* 0x000000210c0c7221 */ /* 0x000fe20000000000 */
[----:B------:R-:W-:Y:S01]  /*27b0*/  FSETP.NEU.AND P2, PT, R24, RZ, PT ;  /* 0x000000ff1800720b */ /* 0x000fe20003f4d000 */
[C---:B------:R-:W-:Y:S01]  /*27c0*/  @P0 FFMA.FTZ R43, R11.reuse, R4, +INF ;  /* 0x7f8000000b2b0423 */ /* 0x040fe20000010004 */
[----:B------:R-:W-:Y:S01]  /*27d0*/  @P1 MOV R5, 0x7f800000 ;  /* 0x7f80000000051802 */ /* 0x000fe20000000f00 */
[----:B------:R-:W1:Y:S01]  /*27e0*/  LDC R31, c[0x0][0x278] ;  /* 0x00009e00ff1f7b82 */ /* 0x000e620000000800 */
[----:B------:R-:W-:-:S02]  /*27f0*/  FSETP.NEU.AND P3, PT, R11, RZ, PT ;  /* 0x000000ff0b00720b */ /* 0x000fc40003f6d000 */
[----:B------:R-:W-:Y:S01]  /*2800*/  @P5 MOV R7, 0x7f800000 ;  /* 0x7f80000000075802 */ /* 0x000fe20000000f00 */
[----:B------:R-:W-:Y:S01]  /*2810*/  @P1 FFMA.FTZ R42, R24, R5, +INF ;  /* 0x7f800000182a1423 */ /* 0x000fe20000010005 */
[----:B------:R-:W-:Y:S01]  /*2820*/  @P4 IMAD.MOV.U32 R4, RZ, RZ, 0x7f800000 ;  /* 0x7f800000ff044424 */ /* 0x000fe200078e00ff */
[C---:B------:R-:W-:Y:S01]  /*2830*/  SHF.L.U32 R5, R6.reuse, 0x1, RZ ;  /* 0x0000000106057819 */ /* 0x040fe200000006ff */
[----:B------:R-:W-:-:S04]  /*2840*/  IMAD.HI R24, R6, 0x2, RZ ;  /* 0x0000000206187827 */ /* 0x000fc800078e02ff */
[----:B------:R-:W-:Y:S01]  /*2850*/  @P5 FFMA.FTZ R23, R26, R7, +INF ;  /* 0x7f8000001a175423 */ /* 0x000fe20000010007 */
[----:B------:R-:W-:Y:S01]  /*2860*/  @P4 FFMA.FTZ R12, R25, R4, +INF ;  /* 0x7f800000190c4423 */ /* 0x000fe20000010004 */
[----:B0-----:R-:W-:Y:S01]  /*2870*/  IADD3 R2, P4, P5, R5, UR5, R2 ;  /* 0x0000000505027c10 */ /* 0x001fe2000fd9e002 */
[----:B------:R-:W-:Y:S01]  /*2880*/  UIMAD.WIDE UR4, UR4, 0x2, URZ ;  /* 0x00000002040478a5 */ /* 0x000fe2000f8e023f */
[----:B------:R-:W0:Y:S01]  /*2890*/  LDS.128 R16, [R32] ;  /* 0x0000000020107984 */ /* 0x000e220000000c00 */
[----:B------:R-:W-:Y:S02]  /*28a0*/  F2FP.F16.F32.PACK_AB R4, R53, R52 ;  /* 0x000000343504723e */ /* 0x000fe400000000ff */
[----:B------:R-:W-:Y:S02]  /*28b0*/  F2FP.F16.F32.PACK_AB R5, R29, R30 ;  /* 0x0000001e1d05723e */ /* 0x000fe400000000ff */
[----:B------:R-:W-:Y:S01]  /*28c0*/  F2FP.F16.F32.PACK_AB R6, R27, R28 ;  /* 0x0000001c1b06723e */ /* 0x000fe200000000ff */
[----:B------:R-:W-:Y:S01]  /*28d0*/  ULDC UR4, c[0x0][0x27c] ;  /* 0x00009f0000047ab9 */ /* 0x000fe20000000800 */
[----:B------:R-:W-:Y:S01]  /*28e0*/  F2FP.F16.F32.PACK_AB R7, R20, R21 ;  /* 0x000000151407723e */ /* 0x000fe200000000ff */
[----:B------:R-:W-:Y:S01]  /*28f0*/  BAR.SYNC.DEFER_BLOCKING 0x0 ;  /* 0x0000000000007b1d */ /* 0x000fe20000010000 */
[----:B------:R-:W-:Y:S01]  /*2900*/  IADD3.X R3, R24, UR5, R3, P4, P5 ;  /* 0x0000000518037c10 */ /* 0x000fe2000a7ea403 */
[----:B------:R-:W-:Y:S01]  /*2910*/  UIMAD UR4, UR7, UR4, URZ ;  /* 0x00000004070472a4 */ /* 0x000fe2000f8e023f */
[----:B------:R-:W-:Y:S01]  /*2920*/  FSETP.NEU.AND P1, PT, R26, RZ, PT ;  /* 0x000000ff1a00720b */ /* 0x000fe20003f2d000 */
[C---:B-1----:R-:W-:Y:S01]  /*2930*/  IMAD R35, R31.reuse, 0xa, RZ ;  /* 0x0000000a1f237824 */ /* 0x042fe200078e02ff */
[C---:B------:R-:W-:Y:S01]  /*2940*/  SHF.L.U32 R11, R31.reuse, 0x1, RZ ;  /* 0x000000011f0b7819 */ /* 0x040fe200000006ff */
[C---:B------:R-:W-:Y:S01]  /*2950*/  IMAD R27, R31.reuse, 0x6, RZ ;  /* 0x000000061f1b7824 */ /* 0x040fe200078e02ff */
[CC--:B------:R-:W-:Y:S01]  /*2960*/  LEA R24, P5, R31.reuse, R2.reuse, 0x2 ;  /* 0x000000021f187211 */ /* 0x0c0fe200078a10ff */
[----:B------:R-:W-:Y:S01]  /*2970*/  IMAD R30, R31, 0x5, RZ ;  /* 0x000000051f1e7824 */ /* 0x000fe200078e02ff */
[----:B------:R-:W-:Y:S01]  /*2980*/  IADD3 R20, P4, R11, R2, RZ ;  /* 0x000000020b147210 */ /* 0x000fe20007f9e0ff */
[----:B------:R-:W-:Y:S01]  /*2990*/  IMAD R45, R31, 0xe, RZ ;  /* 0x0000000e1f2d7824 */ /* 0x000fe200078e02ff */
[----:B------:R-:W-:Y:S01]  /*29a0*/  FSETP.NEU.AND P0, PT, R25, RZ, PT ;  /* 0x000000ff1900720b */ /* 0x000fe20003f0d000 */
[C---:B------:R-:W-:Y:S01]  /*29b0*/  IMAD R39, R31.reuse, 0xc, RZ ;  /* 0x0000000c1f277824 */ /* 0x040fe200078e02ff */
[CC--:B------:R-:W-:Y:S01]  /*29c0*/  LEA.HI.X.SX32 R21, R31.reuse, R3.reuse, 0x1, P4 ;  /* 0x000000031f157211 */ /* 0x0c0fe200020f0eff */
[----:B------:R-:W-:Y:S01]  /*29d0*/  IMAD R29, R31, 0x7, RZ ;  /* 0x000000071f1d7824 */ /* 0x000fe200078e02ff */
[----:B------:R-:W-:Y:S01]  /*29e0*/  LEA.HI.X.SX32 R25, R11, R3, 0x1, P5 ;  /* 0x000000030b197211 */ /* 0x000fe200028f0eff */
[C---:B------:R-:W-:Y:S01]  /*29f0*/  IMAD R11, R31.reuse, 0x3, RZ ;  /* 0x000000031f0b7824 */ /* 0x040fe200078e02ff */
[C---:B------:R-:W-:Y:S01]  /*2a00*/  SHF.L.U32 R28, R31.reuse, 0x2, RZ ;  /* 0x000000021f1c7819 */ /* 0x040fe200000006ff */
[C---:B------:R-:W-:Y:S01]  /*2a10*/  IMAD R61, R31.reuse, 0x14, RZ ;  /* 0x000000141f3d7824 */ /* 0x040fe200078e02ff */
[C---:B------:R-:W-:Y:S01]  /*2a20*/  SHF.L.U32 R57, R31.reuse, 0x3, RZ ;  /* 0x000000031f397819 */ /* 0x040fe200000006ff */
[----:B------:R-:W-:Y:S01]  /*2a30*/  IMAD R59, R31, 0x16, RZ ;  /* 0x000000161f3b7824 */ /* 0x000fe200078e02ff */
[----:B------:R-:W-:Y:S01]  /*2a40*/  FSEL R23, R23, -INF , P1 ;  /* 0xff80000017177808 */ /* 0x000fe20000800000 */
[----:B------:R-:W-:Y:S01]  /*2a50*/  IMAD R33, R31, 0x9, RZ ;  /* 0x000000091f217824 */ /* 0x000fe200078e02ff */
[----:B------:R-:W-:Y:S01]  /*2a60*/  FSEL R43, R43, -INF , P3 ;  /* 0xff8000002b2b7808 */ /* 0x000fe20001800000 */
[----:B------:R1:W-:Y:S01]  /*2a70*/  STSM.16.M88.4 [R10], R4 ;  /* 0x000000040a007844 */ /* 0x0003e20000000200 */
[C---:B------:R-:W-:Y:S01]  /*2a80*/  IMAD R37, R31.reuse, 0xb, RZ ;  /* 0x0000000b1f257824 */ /* 0x040fe200078e02ff */
[----:B------:R-:W-:Y:S01]  /*2a90*/  FSEL R42, R42, -INF , P2 ;  /* 0xff8000002a2a7808 */ /* 0x000fe20001000000 */
[C---:B------:R-:W-:Y:S01]  /*2aa0*/  IMAD R55, R31.reuse, 0x18, RZ ;  /* 0x000000181f377824 */ /* 0x040fe200078e02ff */
[----:B------:R-:W-:Y:S01]  /*2ab0*/  BAR.SYNC.DEFER_BLOCKING 0x0 ;  /* 0x0000000000007b1d */ /* 0x000fe20000010000 */
[C---:B------:R-:W-:Y:S01]  /*2ac0*/  IMAD R41, R31.reuse, 0xd, RZ ;  /* 0x0000000d1f297824 */ /* 0x040fe200078e02ff */
[----:B------:R-:W-:Y:S01]  /*2ad0*/  FSEL R12, R12, -INF , P0 ;  /* 0xff8000000c0c7808 */ /* 0x000fe20000000000 */
[C---:B------:R-:W-:Y:S01]  /*2ae0*/  IMAD R53, R31.reuse, 0x1a, RZ ;  /* 0x0000001a1f357824 */ /* 0x040fe200078e02ff */
[----:B0-----:R-:W-:Y:S01]  /*2af0*/  PRMT R26, R16, 0x7632, R26 ;  /* 0x00007632101a7816 */ /* 0x001fe2000000001a */
[----:B------:R-:W-:Y:S01]  /*2b00*/  IMAD R51, R31, 0x1c, RZ ;  /* 0x0000001c1f337824 */ /* 0x000fe200078e02ff */
[----:B------:R-:W-:Y:S01]  /*2b10*/  PRMT R44, R17, 0x7632, R44 ;  /* 0x00007632112c7816 */ /* 0x000fe2000000002c */
[C---:B------:R-:W-:Y:S01]  /*2b20*/  IMAD R47, R31.reuse, 0xf, RZ ;  /* 0x0000000f1f2f7824 */ /* 0x040fe200078e02ff */
[----:B------:R-:W-:Y:S01]  /*2b30*/  SHF.L.U32 R0, R0, 0x1, RZ ;  /* 0x0000000100007819 */ /* 0x000fe200000006ff */
[----:B------:R-:W-:-:S02]  /*2b40*/  IMAD R49, R31, 0x1e, RZ ;  /* 0x0000001e1f317824 */ /* 0x000fc400078e02ff */
[----:B------:R-:W-:Y:S01]  /*2b50*/  FFMA R22, R23, 0.69314718246459960938, R22 ;  /* 0x3f31721817167823 */ /* 0x000fe20000000016 */
[----:B------:R-:W-:Y:S01]  /*2b60*/  FFMA R14, R43, 0.69314718246459960938, R14 ;  /* 0x3f3172182b0e7823 */ /* 0x000fe2000000000e */
[----:B-1----:R-:W-:Y:S01]  /*2b70*/  IADD3 R10, P5, R27, R2, RZ ;  /* 0x000000021b0a7210 */ /* 0x002fe20007fbe0ff */
[----:B------:R-:W-:Y:S01]  /*2b80*/  FFMA R15, R42, 0.69314718246459960938, R15 ;  /* 0x3f3172182a0f7823 */ /* 0x000fe2000000000f */
[----:B------:R-:W-:Y:S01]  /*2b90*/  LOP3.LUT R0, R0, 0xf8, RZ, 0xc0, !PT ;  /* 0x000000f800007812 */ /* 0x000fe200078ec0ff */
[----:B------:R-:W-:Y:S01]  /*2ba0*/  FFMA R23, R12, 0.69314718246459960938, R13 ;  /* 0x3f3172180c177823 */ /* 0x000fe2000000000d */
[----:B------:R-:W-:Y:S01]  /*2bb0*/  LEA.HI.X.SX32 R11, R11, R3, 0x1, P5 ;  /* 0x000000030b0b7211 */ /* 0x000fe200028f0eff */
[----:B------:R-:W-:Y:S02]  /*2bc0*/  USHF.L.U32 UR6, UR4, 0x2, URZ ;  /* 0x0000000204067899 */ /* 0x000fe4000800063f */
[----:B------:R-:W-:Y:S01]  /*2bd0*/  UIMAD.WIDE UR4, UR4, 0x4, URZ ;  /* 0x00000004040478a5 */ /* 0x000fe2000f8e023f */
[----:B------:R-:W0:Y:S04]  /*2be0*/  LDS.128 R4, [R32] ;  /* 0x0000000020047984 */ /* 0x000e280000000c00 */
[----:B------:R1:W-:Y:S04]  /*2bf0*/  STG.E.U16 desc[UR20][R2.64], R16 ;  /* 0x0000001002007986 */ /* 0x0003e8000c101514 */
[----:B------:R2:W-:Y:S04]  /*2c00*/  STG.E.U16 desc[UR20][R20.64], R26 ;  /* 0x0000001a14007986 */ /* 0x0005e8000c101514 */
[----:B------:R3:W-:Y:S01]  /*2c10*/  STG.E.U16 desc[UR20][R24.64], R17 ;  /* 0x0000001118007986 */ /* 0x0007e2000c101514 */
[----:B-1----:R-:W-:-:S03]  /*2c20*/  IMAD R16, R31, 0x12, RZ ;  /* 0x000000121f107824 */ /* 0x002fc600078e02ff */
[----:B------:R1:W-:Y:S01]  /*2c30*/  STG.E.U16 desc[UR20][R10.64], R44 ;  /* 0x0000002c0a007986 */ /* 0x0003e2000c101514 */
[-C--:B--2---:R-:W-:Y:S02]  /*2c40*/  LEA R20, P6, R31, R2.reuse, 0x3 ;  /* 0x000000021f147211 */ /* 0x084fe400078c18ff */
[-C--:B------:R-:W-:Y:S02]  /*2c50*/  IADD3 R26, P5, R39, R2.reuse, RZ ;  /* 0x00000002271a7210 */ /* 0x080fe40007fbe0ff */
[-C--:B---3--:R-:W-:Y:S02]  /*2c60*/  IADD3 R24, P4, R35, R2.reuse, RZ ;  /* 0x0000000223187210 */ /* 0x088fe40007f9e0ff */
[-C--:B------:R-:W-:Y:S02]  /*2c70*/  LEA.HI.X.SX32 R21, R28, R3.reuse, 0x1, P6 ;  /* 0x000000031c157211 */ /* 0x080fe400030f0eff */
[-C--:B------:R-:W-:Y:S02]  /*2c80*/  IADD3 R28, P6, R45, R2.reuse, RZ ;  /* 0x000000022d1c7210 */ /* 0x080fe40007fde0ff */
[----:B------:R-:W-:Y:S01]  /*2c90*/  LEA.HI.X.SX32 R25, R30, R3, 0x1, P4 ;  /* 0x000000031e197211 */ /* 0x000fe200020f0eff */
[----:B------:R0:W-:Y:S01]  /*2ca0*/  STG.E.U16 desc[UR20][R20.64], R18 ;  /* 0x0000001214007986 */ /* 0x0001e2000c101514 */
[----:B------:R-:W-:-:S02]  /*2cb0*/  LEA R30, P4, R31, R2, 0x4 ;  /* 0x000000021f1e7211 */ /* 0x000fc400078820ff */
[-C--:B------:R-:W-:Y:S02]  /*2cc0*/  LEA.HI.X.SX32 R29, R29, R3.reuse, 0x1, P6 ;  /* 0x000000031d1d7211 */ /* 0x080fe400030f0eff */
[-C--:B------:R-:W-:Y:S02]  /*2cd0*/  IADD3 R34, P6, R61, R2.reuse, RZ ;  /* 0x000000023d227210 */ /* 0x080fe40007fde0ff */
[-C--:B------:R-:W-:Y:S02]  /*2ce0*/  LEA.HI.X.SX32 R31, R57, R3.reuse, 0x1, P4 ;  /* 0x00000003391f7211 */ /* 0x080fe400020f0eff */
[-C--:B------:R-:W-:Y:S02]  /*2cf0*/  IADD3 R36, P4, R59, R2.reuse, RZ ;  /* 0x000000023b247210 */ /* 0x080fe40007f9e0ff */
[----:B------:R-:W-:Y:S02]  /*2d00*/  LEA.HI.X.SX32 R27, R27, R3, 0x1, P5 ;  /* 0x000000031b1b7211 */ /* 0x000fe400028f0eff */
[----:B------:R-:W-:-:S02]  /*2d10*/  IADD3 R32, P5, R16, R2, RZ ;  /* 0x0000000210207210 */ /* 0x000fc40007fbe0ff */
[-C--:B------:R-:W-:Y:S02]  /*2d20*/  LEA.HI.X.SX32 R35, R35, R3.reuse, 0x1, P6 ;  /* 0x0000000323237211 */ /* 0x080fe400030f0eff */
[-C--:B------:R-:W-:Y:S02]  /*2d30*/  IADD3 R16, P6, R53, R2.reuse, RZ ;  /* 0x0000000235107210 */ /* 0x080fe40007fde0ff */
[-C--:B------:R-:W-:Y:S02]  /*2d40*/  LEA.HI.X.SX32 R37, R37, R3.reuse, 0x1, P4 ;  /* 0x0000000325257211 */ /* 0x080fe400020f0eff */
[----:B------:R-:W-:Y:S02]  /*2d50*/  IADD3 R40, P4, R51, R2, RZ ;  /* 0x0000000233287210 */ /* 0x000fe40007f9e0ff */
[-C--:B------:R-:W-:Y:S02]  /*2d60*/  LEA.HI.X.SX32 R17, R41, R3.reuse, 0x1, P6 ;  /* 0x0000000329117211 */ /* 0x080fe400030f0eff */
[----:B------:R-:W-:-:S02]  /*2d70*/  LEA.HI.X.SX32 R41, R45, R3, 0x1, P4 ;  /* 0x000000032d297211 */ /* 0x000fc400020f0eff */
[----:B------:R-:W-:Y:S02]  /*2d80*/  PRMT R45, R18, 0x7632, R45 ;  /* 0x00007632122d7816 */ /* 0x000fe4000000002d */
[-C--:B------:R-:W-:Y:S02]  /*2d90*/  LEA.HI.X.SX32 R33, R33, R3.reuse, 0x1, P5 ;  /* 0x0000000321217211 */ /* 0x080fe400028f0eff */
[----:B-1----:R-:W-:Y:S01]  /*2da0*/  PRMT R11, R19, 0x7632, R11 ;  /* 0x00007632130b7816 */ /* 0x002fe2000000000b */
[----:B------:R1:W-:Y:S01]  /*2db0*/  STG.E.U16 desc[UR20][R24.64], R45 ;  /* 0x0000002d18007986 */ /* 0x0003e2000c101514 */
[----:B------:R-:W-:Y:S02]  /*2dc0*/  IADD3 R38, P5, R55, R2, RZ ;  /* 0x0000000237267210 */ /* 0x000fe40007fbe0ff */
[----:B0-----:R-:W-:Y:S01]  /*2dd0*/  PRMT R21, R4, 0x7632, R21 ;  /* 0x0000763204157816 */ /* 0x001fe20000000015 */
[----:B------:R-:W-:Y:S01]  /*2de0*/  STG.E.U16 desc[UR20][R26.64], R19 ;  /* 0x000000131a007986 */ /* 0x000fe2000c101514 */
[----:B------:R-:W-:-:S02]  /*2df0*/  LEA.HI.X.SX32 R39, R39, R3, 0x1, P5 ;  /* 0x0000000327277211 */ /* 0x000fc400028f0eff */
[----:B------:R-:W-:Y:S01]  /*2e00*/  PRMT R10, R6, 0x7632, R10 ;  /* 0x00007632060a7816 */ /* 0x000fe2000000000a */
[----:B------:R-:W-:Y:S01]  /*2e10*/  STG.E.U16 desc[UR20][R28.64], R11 ;  /* 0x0000000b1c007986 */ /* 0x000fe2000c101514 */
[----:B------:R-:W-:Y:S02]  /*2e20*/  IADD3 R2, P5, R49, R2, RZ ;  /* 0x0000000231027210 */ /* 0x000fe40007fbe0ff */
[----:B-1----:R-:W-:Y:S01]  /*2e30*/  PRMT R25, R5, 0x7632, R25 ;  /* 0x0000763205197816 */ /* 0x002fe20000000019 */
[----:B------:R-:W-:Y:S01]  /*2e40*/  STG.E.U16 desc[UR20][R30.64], R4 ;  /* 0x000000041e007986 */ /* 0x000fe2000c101514 */
[----:B------:R-:W-:-:S03]  /*2e50*/  LEA.HI.X.SX32 R3, R47, R3, 0x1, P5 ;  /* 0x000000032f037211 */ /* 0x000fc600028f0eff */
[----:B------:R-:W-:Y:S04]  /*2e60*/  STG.E.U16 desc[UR20][R32.64], R21 ;  /* 0x0000001520007986 */ /* 0x000fe8000c101514 */
[----:B------:R0:W-:Y:S04]  /*2e70*/  STG.E.U16 desc[UR20][R34.64], R5 ;  /* 0x0000000522007986 */ /* 0x0001e8000c101514 */
[----:B------:R-:W-:Y:S04]  /*2e80*/  STG.E.U16 desc[UR20][R36.64], R25 ;  /* 0x0000001924007986 */ /* 0x000fe8000c101514 */
[----:B------:R-:W-:Y:S04]  /*2e90*/  STG.E.U16 desc[UR20][R38.64], R6 ;  /* 0x0000000626007986 */ /* 0x000fe8000c101514 */
[----:B------:R1:W-:Y:S01]  /*2ea0*/  STG.E.U16 desc[UR20][R16.64], R10 ;  /* 0x0000000a10007986 */ /* 0x0003e2000c101514 */
[C---:B0-----:R-:W-:Y:S01]  /*2eb0*/  SHF.L.U32 R5, R8.reuse, 0x2, RZ ;  /* 0x0000000208057819 */ /* 0x041fe200000006ff */
[----:B------:R-:W-:-:S02]  /*2ec0*/  IMAD.HI R8, R8, 0x4, RZ ;  /* 0x0000000408087827 */ /* 0x000fc400078e02ff */
[----:B------:R0:W-:Y:S01]  /*2ed0*/  STG.E.U16 desc[UR20][R40.64], R7 ;  /* 0x0000000728007986 */ /* 0x0001e2000c101514 */
[----:B-1----:R-:W-:Y:S02]  /*2ee0*/  PRMT R17, R7, 0x7632, R17 ;  /* 0x0000763207117816 */ /* 0x002fe40000000011 */
[----:B0-----:R-:W0:Y:S03]  /*2ef0*/  LDC.64 R6, c[0x0][0x230] ;  /* 0x00008c00ff067b82 */ /* 0x001e260000000a00 */
[----:B------:R0:W-:Y:S05]  /*2f00*/  STG.E.U16 desc[UR20][R2.64], R17 ;  /* 0x0000001102007986 */ /* 0x0001ea000c101514 */
[----:B------:R-:W-:Y:S01]  /*2f10*/  BAR.SYNC.DEFER_BLOCKING 0x0 ;  /* 0x0000000000007b1d */ /* 0x000fe20000010000 */
[----:B0-----:R-:W-:-:S04]  /*2f20*/  IADD3 R2, P0, P1, R5, UR6, R6 ;  /* 0x0000000605027c10 */ /* 0x001fc8000f91e006 */
[----:B------:R-:W-:Y:S01]  /*2f30*/  IADD3.X R3, R8, UR5, R7, P0, P1 ;  /* 0x0000000508037c10 */ /* 0x000fe200087e2407 */
[----:B------:R-:W-:Y:S04]  /*2f40*/  STS.64 [R0+UR14], R14 ;  /* 0x0000000e00007988 */ /* 0x000fe80008000a0e */
[----:B------:R-:W-:Y:S01]  /*2f50*/  STS.64 [R0+UR14+0x100], R22 ;  /* 0x0001001600007988 */ /* 0x000fe20008000a0e */
[----:B------:R-:W-:Y:S06]  /*2f60*/  BAR.SYNC.DEFER_BLOCKING 0x0 ;  /* 0x0000000000007b1d */ /* 0x000fec0000010000 */
[----:B------:R-:W0:Y:S04]  /*2f70*/  LDS R9, [R9] ;  /* 0x0000000009097984 */ /* 0x000e280000000800 */
[----:B0-----:R-:W-:Y:S01]  /*2f80*/  STG.E desc[UR20][R2.64], R9 ;  /* 0x0000000902007986 */ /* 0x001fe2000c101914 */
[----:B------:R-:W-:Y:S05]  /*2f90*/  EXIT ;  /* 0x000000000000794d */ /* 0x000fea0003800000 */
.L_x_2:
[----:B------:R-:W-:-:S00]  /*2fa0*/  BRA `(.L_x_2) ;  /* 0xfffffffc00fc7947 */ /* 0x000fc0000383ffff */
[----:B------:R-:W-:-:S00]  /*2fb0*/  NOP ;  /* 0x0000000000007918 */ /* 0x000fc00000000000 */
        /* <DEDUP_REMOVED lines=12> */
.L_x_3:


//--------------------- .nv.global.init           --------------------------
	.section	.nv.global.init,"aw",@progbits
.nv.global.init:
	.type		_$_str,@object
	.size		_$_str,(.L_0 - _$_str)
_$_str:
        /*0000*/ 	.byte	0x5f, 0x5f, 0x43, 0x55, 0x44, 0x41, 0x5f, 0x46, 0x54, 0x5a, 0x00
.L_0:


//--------------------- .nv.shared.attn_fwd       --------------------------
	.section	.nv.shared.attn_fwd,"aw",@nobits
	.sectionflags	@""
	.align	16
	.zero		1024


//--------------------- .nv.shared.reserved.0     --------------------------
	.section	.nv.shared.reserved.0,"aw",@nobits
	.weak		__nv_reservedSMEM_offset_0_alias
	.size		__nv_reservedSMEM_offset_0_alias, 0, 0
	.other		__nv_reservedSMEM_offset_0_alias,@"STO_CUDA_RESERVED_SHARED STV_DEFAULT"
__nv_reservedSMEM_offset_0_alias:
	.zero		0


//--------------------- .nv.constant0.attn_fwd    --------------------------
	.section	.nv.constant0.attn_fwd,"a",@progbits
	.sectionflags	@""
	.align	4
.nv.constant0.attn_fwd:
	.zero		664


//--------------------- SYMBOLS --------------------------

	.type		.nv.reservedSmem.offset0,@object
	.size		.nv.reservedSmem.offset0,0x4
